	.target	sm_90a

	.elftype	@"ET_EXEC"


//--------------------- .note.nv.tkinfo           --------------------------
	.section	.note.nv.tkinfo,"",@"SHT_NOTE"
	.sectionflags	@"SHF_NOTE_NV_TKINFO"
	.tkinfo
        /*0018*/ 	.word	0x00000002
        /*0030*/ 	.string	""
        /*0030*/ 	.string	"ptxas"
        /*0030*/ 	.string	"Cuda compilation tools, release 13.0, V13.0.88"
        /*0030*/ 	.string	"Build cuda_13.0.r13.0/compiler.36424714_0"
        /*0030*/ 	.string	"-arch sm_90a -m 64 "



//--------------------- .note.nv.cuinfo           --------------------------
	.section	.note.nv.cuinfo,"",@"SHT_NOTE"
	.sectionflags	@"SHF_NOTE_NV_CUINFO"
        /*0018*/ 	.short	0x0002
        /*001a*/ 	.short	0x005a
        /*001c*/ 	.short	0x0082
	.zero		2


//--------------------- .nv.info                  --------------------------
	.section	.nv.info,"",@"SHT_CUDA_INFO"
	.align	4


	//----- nvinfo : EIATTR_REGCOUNT
	.align		4
        /*0000*/ 	.byte	0x04, 0x2f
        /*0002*/ 	.short	(.L_15 - .L_14)
	.align		4
.L_14:
        /*0004*/ 	.word	index@(_ZN7cutlass13device_kernelINS_4gemm6kernel13GemmUniversalIN4cute5tupleIJiiiiEEENS1_10collective13CollectiveMmaINS1_34MainloopSm90TmaGmmaWarpSpecializedILi5ENS5_IJNS4_1CILi1EEESB_SB_EEENS1_35KernelTmaWarpSpecializedCooperativeEEENS5_IJNSA_ILi256EEESF_NSA_ILi32EEEEEEfNS5_IJlSB_lEEEfSI_NS4_8TiledMMAINS4_8MMA_AtomIJNS4_4SM904GMMA30MMA_64x256x8_F32TF32TF32_SS_TNILNSM_7ScaleInE1ELSO_1EEEEEENS4_6LayoutINS5_IJNSA_ILi2EEESB_SB_EEENS5_IJSB_NSA_ILi0EEESU_EEEEENS5_IJNS4_10UnderscoreESX_SX_EEEEENS4_13SM90_TMA_LOADENS4_14ComposedLayoutINS4_7SwizzleILi3ELi4ELi3EEENS4_18smem_ptr_flag_bitsILi32EEENSR_INS5_IJNSA_ILi8EEESG_EEENS5_IJSG_SB_EEEEEEEvNS4_8identityES10_S1A_vS1B_EENS_8epilogue10collective6detail29Sm90TmaWarpSpecializedAdapterINS1E_15DefaultEpilogueIfSI_SI_NS1D_6thread17LinearCombinationIfLi1EffLNS1I_9ScaleType4KindE0ELNS_15FloatRoundStyleE2EfEENS1_15EpilogueDefaultEEEEEvvEEEEvNT_6ParamsE)
        /*0008*/ 	.word	0x000000a8


	//----- nvinfo : EIATTR_FRAME_SIZE
	.align		4
.L_15:
        /*000c*/ 	.byte	0x04, 0x11
        /*000e*/ 	.short	(.L_17 - .L_16)
	.align		4
.L_16:
        /*0010*/ 	.word	index@(_ZN7cutlass13device_kernelINS_4gemm6kernel13GemmUniversalIN4cute5tupleIJiiiiEEENS1_10collective13CollectiveMmaINS1_34MainloopSm90TmaGmmaWarpSpecializedILi5ENS5_IJNS4_1CILi1EEESB_SB_EEENS1_35KernelTmaWarpSpecializedCooperativeEEENS5_IJNSA_ILi256EEESF_NSA_ILi32EEEEEEfNS5_IJlSB_lEEEfSI_NS4_8TiledMMAINS4_8MMA_AtomIJNS4_4SM904GMMA30MMA_64x256x8_F32TF32TF32_SS_TNILNSM_7ScaleInE1ELSO_1EEEEEENS4_6LayoutINS5_IJNSA_ILi2EEESB_SB_EEENS5_IJSB_NSA_ILi0EEESU_EEEEENS5_IJNS4_10UnderscoreESX_SX_EEEEENS4_13SM90_TMA_LOADENS4_14ComposedLayoutINS4_7SwizzleILi3ELi4ELi3EEENS4_18smem_ptr_flag_bitsILi32EEENSR_INS5_IJNSA_ILi8EEESG_EEENS5_IJSG_SB_EEEEEEEvNS4_8identityES10_S1A_vS1B_EENS_8epilogue10collective6detail29Sm90TmaWarpSpecializedAdapterINS1E_15DefaultEpilogueIfSI_SI_NS1D_6thread17LinearCombinationIfLi1EffLNS1I_9ScaleType4KindE0ELNS_15FloatRoundStyleE2EfEENS1_15EpilogueDefaultEEEEEvvEEEEvNT_6ParamsE)
        /*0014*/ 	.word	0x00000780


	//----- nvinfo : EIATTR_MIN_STACK_SIZE
	.align		4
.L_17:
        /*0018*/ 	.byte	0x04, 0x12
        /*001a*/ 	.short	(.L_19 - .L_18)
	.align		4
.L_18:
        /*001c*/ 	.word	index@(_ZN7cutlass13device_kernelINS_4gemm6kernel13GemmUniversalIN4cute5tupleIJiiiiEEENS1_10collective13CollectiveMmaINS1_34MainloopSm90TmaGmmaWarpSpecializedILi5ENS5_IJNS4_1CILi1EEESB_SB_EEENS1_35KernelTmaWarpSpecializedCooperativeEEENS5_IJNSA_ILi256EEESF_NSA_ILi32EEEEEEfNS5_IJlSB_lEEEfSI_NS4_8TiledMMAINS4_8MMA_AtomIJNS4_4SM904GMMA30MMA_64x256x8_F32TF32TF32_SS_TNILNSM_7ScaleInE1ELSO_1EEEEEENS4_6LayoutINS5_IJNSA_ILi2EEESB_SB_EEENS5_IJSB_NSA_ILi0EEESU_EEEEENS5_IJNS4_10UnderscoreESX_SX_EEEEENS4_13SM90_TMA_LOADENS4_14ComposedLayoutINS4_7SwizzleILi3ELi4ELi3EEENS4_18smem_ptr_flag_bitsILi32EEENSR_INS5_IJNSA_ILi8EEESG_EEENS5_IJSG_SB_EEEEEEEvNS4_8identityES10_S1A_vS1B_EENS_8epilogue10collective6detail29Sm90TmaWarpSpecializedAdapterINS1E_15DefaultEpilogueIfSI_SI_NS1D_6thread17LinearCombinationIfLi1EffLNS1I_9ScaleType4KindE0ELNS_15FloatRoundStyleE2EfEENS1_15EpilogueDefaultEEEEEvvEEEEvNT_6ParamsE)
        /*0020*/ 	.word	0x00000780
.L_19:


//--------------------- .nv.compat                --------------------------
	.section	.nv.compat,"",@"SHT_CUDA_COMPAT_INFO"
	.align	4
        /*0000*/ 	.byte	0x02, 0x09, 0x01, 0x00, 0x02, 0x02, 0x04, 0x00, 0x02, 0x05, 0x05, 0x00, 0x03, 0x07, 0x01, 0x01
        /*0010*/ 	.byte	0x02, 0x03, 0x01, 0x00, 0x02, 0x06, 0x01, 0x00, 0x04, 0x0b, 0x08, 0x00, 0x00, 0x00, 0x00, 0x00
        /*0020*/ 	.byte	0x00, 0x00, 0x00, 0x00


//--------------------- .nv.info._ZN7cutlass13device_kernelINS_4gemm6kernel13GemmUniversalIN4cute5tupleIJiiiiEEENS1_10collective13CollectiveMmaINS1_34MainloopSm90TmaGmmaWarpSpecializedILi5ENS5_IJNS4_1CILi1EEESB_SB_EEENS1_35KernelTmaWarpSpecializedCooperativeEEENS5_IJNSA_ILi256EEESF_NSA_ILi32EEEEEEfNS5_IJlSB_lEEEfSI_NS4_8TiledMMAINS4_8MMA_AtomIJNS4_4SM904GMMA30MMA_64x256x8_F32TF32TF32_SS_TNILNSM_7ScaleInE1ELSO_1EEEEEENS4_6LayoutINS5_IJNSA_ILi2EEESB_SB_EEENS5_IJSB_NSA_ILi0EEESU_EEEEENS5_IJNS4_10UnderscoreESX_SX_EEEEENS4_13SM90_TMA_LOADENS4_14ComposedLayoutINS4_7SwizzleILi3ELi4ELi3EEENS4_18smem_ptr_flag_bitsILi32EEENSR_INS5_IJNSA_ILi8EEESG_EEENS5_IJSG_SB_EEEEEEEvNS4_8identityES10_S1A_vS1B_EENS_8epilogue10collective6detail29Sm90TmaWarpSpecializedAdapterINS1E_15DefaultEpilogueIfSI_SI_NS1D_6thread17LinearCombinationIfLi1EffLNS1I_9ScaleType4KindE0ELNS_15FloatRoundStyleE2EfEENS1_15EpilogueDefaultEEEEEvvEEEEvNT_6ParamsE --------------------------
	.section	.nv.info._ZN7cutlass13device_kernelINS_4gemm6kernel13GemmUniversalIN4cute5tupleIJiiiiEEENS1_10collective13CollectiveMmaINS1_34MainloopSm90TmaGmmaWarpSpecializedILi5ENS5_IJNS4_1CILi1EEESB_SB_EEENS1_35KernelTmaWarpSpecializedCooperativeEEENS5_IJNSA_ILi256EEESF_NSA_ILi32EEEEEEfNS5_IJlSB_lEEEfSI_NS4_8TiledMMAINS4_8MMA_AtomIJNS4_4SM904GMMA30MMA_64x256x8_F32TF32TF32_SS_TNILNSM_7ScaleInE1ELSO_1EEEEEENS4_6LayoutINS5_IJNSA_ILi2EEESB_SB_EEENS5_IJSB_NSA_ILi0EEESU_EEEEENS5_IJNS4_10UnderscoreESX_SX_EEEEENS4_13SM90_TMA_LOADENS4_14ComposedLayoutINS4_7SwizzleILi3ELi4ELi3EEENS4_18smem_ptr_flag_bitsILi32EEENSR_INS5_IJNSA_ILi8EEESG_EEENS5_IJSG_SB_EEEEEEEvNS4_8identityES10_S1A_vS1B_EENS_8epilogue10collective6detail29Sm90TmaWarpSpecializedAdapterINS1E_15DefaultEpilogueIfSI_SI_NS1D_6thread17LinearCombinationIfLi1EffLNS1I_9ScaleType4KindE0ELNS_15FloatRoundStyleE2EfEENS1_15EpilogueDefaultEEEEEvvEEEEvNT_6ParamsE,"",@"SHT_CUDA_INFO"
	.sectionflags	@""
	.align	4


	//----- nvinfo : EIATTR_CUDA_API_VERSION
	.align		4
        /*0000*/ 	.byte	0x04, 0x37
        /*0002*/ 	.short	(.L_21 - .L_20)
.L_20:
        /*0004*/ 	.word	0x00000082


	//----- nvinfo : EIATTR_KPARAM_INFO
	.align		4
.L_21:
        /*0008*/ 	.byte	0x04, 0x17
        /*000a*/ 	.short	(.L_23 - .L_22)
.L_22:
        /*000c*/ 	.word	0x00000000
        /*0010*/ 	.short	0x0000
        /*0012*/ 	.short	0x0070
        /*0014*/ 	.byte	0x00, 0xf0, 0x01, 0x10


	//----- nvinfo : EIATTR_SPARSE_MMA_MASK
	.align		4
.L_23:
        /*0018*/ 	.byte	0x03, 0x50
        /*001a*/ 	.short	0x0000


	//----- nvinfo : EIATTR_MAXREG_COUNT
	.align		4
        /*001c*/ 	.byte	0x03, 0x1b
        /*001e*/ 	.short	0x00a8


	//----- nvinfo : EIATTR_NUM_BARRIERS
	.align		4
        /*0020*/ 	.byte	0x02, 0x4c
        /*0022*/ 	.byte	0x01
	.zero		1


	//----- nvinfo : EIATTR_EXTERNS
	.align		4
        /*0024*/ 	.byte	0x04, 0x0f
        /*0026*/ 	.short	(.L_25 - .L_24)


	//   ....[0]....
	.align		4
.L_24:
        /*0028*/ 	.word	index@(__assertfail)


	//----- nvinfo : EIATTR_ANNOTATIONS
	.align		4
.L_25:
        /*002c*/ 	.byte	0x04, 0x55
        /*002e*/ 	.short	(.L_27 - .L_26)


	//   ....[0]....
.L_26:
        /*0030*/ 	.word	0x00000001
        /*0034*/ 	.byte	0xb0, 0x06, 0x00, 0x00, 0x01, 0x00, 0x00, 0x00, 0xd0, 0x06, 0x00, 0x00, 0x01, 0x00, 0x00, 0x00
        /* <DEDUP_REMOVED lines=712> */
        /*2cc4*/ 	.byte	0x70, 0x7c, 0x01, 0x00, 0x01, 0x00, 0x00, 0x00, 0x90, 0x7c, 0x01, 0x00


	//----- nvinfo : EIATTR_MERCURY_ISA_VERSION
	.align		4
.L_27:
        /*2cd0*/ 	.byte	0x03, 0x5f
        /*2cd2*/ 	.short	0x0101


	//----- nvinfo : EIATTR_INT_WARP_WIDE_INSTR_OFFSETS
	.align		4
        /*2cd4*/ 	.byte	0x04, 0x31
        /*2cd6*/ 	.short	(.L_29 - .L_28)


	//   ....[0]....
.L_28:
        /*2cd8*/ 	.word	0x00000520


	//   ....[1]....
        /*2cdc*/ 	.word	0x00000530


	//   ....[2]....
        /*2ce0*/ 	.word	0x000005c0


	//----- nvinfo : EIATTR_COOP_GROUP_MASK_REGIDS
	.align		4
.L_29:
        /*2ce4*/ 	.byte	0x04, 0x29
        /*2ce6*/ 	.short	(.L_31 - .L_30)


	//   ....[0]....
.L_30:
        /*2ce8*/ 	.word	0xffffffff


	//   ....[1]....
        /*2cec*/ 	.word	0xffffffff


	//   ....[2]....
        /*2cf0*/ 	.word	0xffffffff


	//   ....[3]....
        /*2cf4*/ 	.word	0xffffffff


	//   ....[4]....
        /*2cf8*/ 	.word	0xffffffff


	//----- nvinfo : EIATTR_COOP_GROUP_INSTR_OFFSETS
	.align		4
.L_31:
        /*2cfc*/ 	.byte	0x04, 0x28
        /*2cfe*/ 	.short	(.L_33 - .L_32)


	//   ....[0]....
.L_32:
        /*2d00*/ 	.word	0x00000070


	//   ....[1]....
        /*2d04*/ 	.word	0x00000080


	//   ....[2]....
        /*2d08*/ 	.word	0x000001a0


	//   ....[3]....
        /*2d0c*/ 	.word	0x000003d0


	//   ....[4]....
        /*2d10*/ 	.word	0x00001190


	//----- nvinfo : EIATTR_REG_RECONFIG
	.align		4
.L_33:
        /*2d14*/ 	.byte	0x01, 0x54
	.zero		2


	//----- nvinfo : EIATTR_SYSCALL_OFFSETS
	.align		4
        /*2d18*/ 	.byte	0x04, 0x46
        /*2d1a*/ 	.short	(.L_35 - .L_34)


	//   ....[0]....
.L_34:
        /*2d1c*/ 	.word	0x00001340


	//----- nvinfo : EIATTR_MBARRIER_INSTR_OFFSETS
	.align		4
.L_35:
        /*2d20*/ 	.byte	0x04, 0x39
        /*2d22*/ 	.short	(.L_37 - .L_36)


	//   ....[0]....
.L_36:
        /*2d24*/ 	.word	0x00000320
        /*2d28*/ 	.word	0x000000ff
        /*2d2c*/ 	.word	0x00000000
        /*2d30*/ 	.short	0x0100
        /*2d32*/ 	.byte	0x08
	.zero		1


	//   ....[1]....
        /*2d34*/ 	.word	0x00000330
        /*2d38*/ 	.word	0x000000ff
        /*2d3c*/ 	.word	0x00000028
        /*2d40*/ 	.short	0x0100
        /*2d42*/ 	.byte	0x08
	.zero		1


	//   ....[2]....
        /*2d44*/ 	.word	0x00000340
        /*2d48*/ 	.word	0x000000ff
        /*2d4c*/ 	.word	0x00000008
        /*2d50*/ 	.short	0x0100
        /*2d52*/ 	.byte	0x08
	.zero		1


	//   ....[3]....
        /*2d54*/ 	.word	0x00000350
        /*2d58*/ 	.word	0x000000ff
        /*2d5c*/ 	.word	0x00000030
        /*2d60*/ 	.short	0x0100
        /*2d62*/ 	.byte	0x08
	.zero		1


	//   ....[4]....
        /*2d64*/ 	.word	0x00000360
        /*2d68*/ 	.word	0x000000ff
        /*2d6c*/ 	.word	0x00000010
        /*2d70*/ 	.short	0x0100
        /*2d72*/ 	.byte	0x08
	.zero		1


	//   ....[5]....
        /*2d74*/ 	.word	0x00000370
        /*2d78*/ 	.word	0x000000ff
        /*2d7c*/ 	.word	0x00000038
        /*2d80*/ 	.short	0x0100
        /*2d82*/ 	.byte	0x08
	.zero		1


	//   ....[6]....
        /*2d84*/ 	.word	0x00000380
        /*2d88*/ 	.word	0x000000ff
        /*2d8c*/ 	.word	0x00000018
        /*2d90*/ 	.short	0x0100
        /*2d92*/ 	.byte	0x08
	.zero		1


	//   ....[7]....
        /*2d94*/ 	.word	0x00000390
        /*2d98*/ 	.word	0x000000ff
        /*2d9c*/ 	.word	0x00000040
        /*2da0*/ 	.short	0x0100
        /*2da2*/ 	.byte	0x08
	.zero		1


	//   ....[8]....
        /*2da4*/ 	.word	0x000003a0
        /*2da8*/ 	.word	0x000000ff
        /*2dac*/ 	.word	0x00000020
        /*2db0*/ 	.short	0x0100
        /*2db2*/ 	.byte	0x08
	.zero		1


	//   ....[9]....
        /*2db4*/ 	.word	0x000003b0
        /*2db8*/ 	.word	0x000000ff
        /*2dbc*/ 	.word	0x00000048
        /*2dc0*/ 	.short	0x0100
        /*2dc2*/ 	.byte	0x08
	.zero		1


	//   ....[10]....
        /*2dc4*/ 	.word	0x00000640
        /*2dc8*/ 	.word	0x000000ff
        /*2dcc*/ 	.word	0x00000060
        /*2dd0*/ 	.short	0x0100
        /*2dd2*/ 	.byte	0x10
	.zero		1


	//   ....[11]....
        /*2dd4*/ 	.word	0x000006e0
        /*2dd8*/ 	.word	0x000000ff
        /*2ddc*/ 	.word	0x00000068
        /*2de0*/ 	.short	0x0100
        /*2de2*/ 	.byte	0x10
	.zero		1


	//   ....[12]....
        /*2de4*/ 	.word	0x000013e0
        /*2de8*/ 	.word	0x00000003
        /*2dec*/ 	.word	0x00000000
        /*2df0*/ 	.short	0x010a
        /*2df2*/ 	.byte	0x3f
	.zero		1


	//   ....[13]....
        /*2df4*/ 	.word	0x00001420
        /*2df8*/ 	.word	0x00000003
        /*2dfc*/ 	.word	0x00000000
        /*2e00*/ 	.short	0x010a
        /*2e02*/ 	.byte	0x3f
	.zero		1


	//   ....[14]....
        /*2e04*/ 	.word	0x00004a10
        /*2e08*/ 	.word	0x000000ff
        /*2e0c*/ 	.word	0x00000000
        /*2e10*/ 	.short	0x010a
        /*2e12*/ 	.byte	0x08
	.zero		1


	//   ....[15]....
        /*2e14*/ 	.word	0x00004a50
        /*2e18*/ 	.word	0x000000ff
        /*2e1c*/ 	.word	0x00000000
        /*2e20*/ 	.short	0x010a
        /*2e22*/ 	.byte	0x08
	.zero		1


	//   ....[16]....
        /*2e24*/ 	.word	0x00008b10
        /*2e28*/ 	.word	0x000000ff
        /*2e2c*/ 	.word	0x00000000
        /*2e30*/ 	.short	0x0101
        /*2e32*/ 	.byte	0x0d
	.zero		1


	//   ....[17]....
        /*2e34*/ 	.word	0x00008d20
        /*2e38*/ 	.word	0x000000ff
        /*2e3c*/ 	.word	0x00000000
        /*2e40*/ 	.short	0x0101
        /*2e42*/ 	.byte	0x06
	.zero		1


	//   ....[18]....
        /*2e44*/ 	.word	0x00017840
        /*2e48*/ 	.word	0x0000000a
        /*2e4c*/ 	.word	0x00000028
        /*2e50*/ 	.short	0x010a
        /*2e52*/ 	.byte	0x3f
	.zero		1


	//   ....[19]....
        /*2e54*/ 	.word	0x00017b90
        /*2e58*/ 	.word	0x00000002
        /*2e5c*/ 	.word	0x00000068
        /*2e60*/ 	.short	0x0101
        /*2e62*/ 	.byte	0x3f
	.zero		1


	//   ....[20]....
        /*2e64*/ 	.word	0x00018390
        /*2e68*/ 	.word	0x00000005
        /*2e6c*/ 	.word	0x00000000
        /*2e70*/ 	.short	0x010a
        /*2e72*/ 	.byte	0x3f
	.zero		1


	//   ....[21]....
        /*2e74*/ 	.word	0x00018420
        /*2e78*/ 	.word	0x00000007
        /*2e7c*/ 	.word	0x00000000
        /*2e80*/ 	.short	0x010a
        /*2e82*/ 	.byte	0x3f
	.zero		1


	//   ....[22]....
        /*2e84*/ 	.word	0x000184b0
        /*2e88*/ 	.word	0x00000007
        /*2e8c*/ 	.word	0x00000000
        /*2e90*/ 	.short	0x010a
        /*2e92*/ 	.byte	0x3f
	.zero		1


	//   ....[23]....
        /*2e94*/ 	.word	0x00018540
        /*2e98*/ 	.word	0x00000007
        /*2e9c*/ 	.word	0x00000000
        /*2ea0*/ 	.short	0x010a
        /*2ea2*/ 	.byte	0x3f
	.zero		1


	//   ....[24]....
        /*2ea4*/ 	.word	0x000185d0
        /*2ea8*/ 	.word	0x00000003
        /*2eac*/ 	.word	0x00000000
        /*2eb0*/ 	.short	0x010a
        /*2eb2*/ 	.byte	0x3f
	.zero		1


	//   ....[25]....
        /*2eb4*/ 	.word	0x00018630
        /*2eb8*/ 	.word	0x00000003
        /*2ebc*/ 	.word	0x00000000
        /*2ec0*/ 	.short	0x010a
        /*2ec2*/ 	.byte	0x3f
	.zero		1


	//   ....[26]....
        /*2ec4*/ 	.word	0x00018690
        /*2ec8*/ 	.word	0x00000004
        /*2ecc*/ 	.word	0x00000000
        /*2ed0*/ 	.short	0x010a
        /*2ed2*/ 	.byte	0x3f
	.zero		1


	//   ....[27]....
        /*2ed4*/ 	.word	0x00018760
        /*2ed8*/ 	.word	0x0000000a
        /*2edc*/ 	.word	0x00000028
        /*2ee0*/ 	.short	0x010a
        /*2ee2*/ 	.byte	0x3f
	.zero		1


	//   ....[28]....
        /*2ee4*/ 	.word	0x00018830
        /*2ee8*/ 	.word	0x00000005
        /*2eec*/ 	.word	0x00000000
        /*2ef0*/ 	.short	0x010a
        /*2ef2*/ 	.byte	0x3f
	.zero		1


	//   ....[29]....
        /*2ef4*/ 	.word	0x00018880
        /*2ef8*/ 	.word	0x00000007
        /*2efc*/ 	.word	0x00000000
        /*2f00*/ 	.short	0x010a
        /*2f02*/ 	.byte	0x3f
	.zero		1


	//   ....[30]....
        /*2f04*/ 	.word	0x000188d0
        /*2f08*/ 	.word	0x00000007
        /*2f0c*/ 	.word	0x00000000
        /*2f10*/ 	.short	0x010a
        /*2f12*/ 	.byte	0x3f
	.zero		1


	//   ....[31]....
        /*2f14*/ 	.word	0x00018920
        /*2f18*/ 	.word	0x00000007
        /*2f1c*/ 	.word	0x00000000
        /*2f20*/ 	.short	0x010a
        /*2f22*/ 	.byte	0x3f
	.zero		1


	//----- nvinfo : EIATTR_NUM_MBARRIERS
	.align		4
.L_37:
        /*2f24*/ 	.byte	0x03, 0x38
        /*2f26*/ 	.short	0x000c


	//----- nvinfo : EIATTR_EXIT_INSTR_OFFSETS
	.align		4
        /*2f28*/ 	.byte	0x04, 0x1c
        /*2f2a*/ 	.short	(.L_39 - .L_38)


	//   ....[0]....
.L_38:
        /*2f2c*/ 	.word	0x00000740


	//   ....[1]....
        /*2f30*/ 	.word	0x000010b0


	//   ....[2]....
        /*2f34*/ 	.word	0x00016dc0


	//   ....[3]....
        /*2f38*/ 	.word	0x000174d0


	//   ....[4]....
        /*2f3c*/ 	.word	0x00018620


	//----- nvinfo : EIATTR_MAX_THREADS
	.align		4
.L_39:
        /*2f40*/ 	.byte	0x04, 0x05
        /*2f42*/ 	.short	(.L_41 - .L_40)
.L_40:
        /*2f44*/ 	.word	0x00000180
        /*2f48*/ 	.word	0x00000001
        /*2f4c*/ 	.word	0x00000001


	//----- nvinfo : EIATTR_CRS_STACK_SIZE
	.align		4
.L_41:
        /*2f50*/ 	.byte	0x04, 0x1e
        /*2f52*/ 	.short	(.L_43 - .L_42)
.L_42:
        /*2f54*/ 	.word	0x00000000


	//----- nvinfo : EIATTR_CBANK_PARAM_SIZE
	.align		4
.L_43:
        /*2f58*/ 	.byte	0x03, 0x19
        /*2f5a*/ 	.short	0x0470


	//----- nvinfo : EIATTR_PARAM_CBANK
	.align		4
        /*2f5c*/ 	.byte	0x04, 0x0a
        /*2f5e*/ 	.short	(.L_45 - .L_44)
	.align		4
.L_44:
        /*2f60*/ 	.word	index@(.nv.constant0._ZN7cutlass13device_kernelINS_4gemm6kernel13GemmUniversalIN4cute5tupleIJiiiiEEENS1_10collective13CollectiveMmaINS1_34MainloopSm90TmaGmmaWarpSpecializedILi5ENS5_IJNS4_1CILi1EEESB_SB_EEENS1_35KernelTmaWarpSpecializedCooperativeEEENS5_IJNSA_ILi256EEESF_NSA_ILi32EEEEEEfNS5_IJlSB_lEEEfSI_NS4_8TiledMMAINS4_8MMA_AtomIJNS4_4SM904GMMA30MMA_64x256x8_F32TF32TF32_SS_TNILNSM_7ScaleInE1ELSO_1EEEEEENS4_6LayoutINS5_IJNSA_ILi2EEESB_SB_EEENS5_IJSB_NSA_ILi0EEESU_EEEEENS5_IJNS4_10UnderscoreESX_SX_EEEEENS4_13SM90_TMA_LOADENS4_14ComposedLayoutINS4_7SwizzleILi3ELi4ELi3EEENS4_18smem_ptr_flag_bitsILi32EEENSR_INS5_IJNSA_ILi8EEESG_EEENS5_IJSG_SB_EEEEEEEvNS4_8identityES10_S1A_vS1B_EENS_8epilogue10collective6detail29Sm90TmaWarpSpecializedAdapterINS1E_15DefaultEpilogueIfSI_SI_NS1D_6thread17LinearCombinationIfLi1EffLNS1I_9ScaleType4KindE0ELNS_15FloatRoundStyleE2EfEENS1_15EpilogueDefaultEEEEEvvEEEEvNT_6ParamsE)
        /*2f64*/ 	.short	0x0210
        /*2f66*/ 	.short	0x0470


	//----- nvinfo : EIATTR_SW_WAR
	.align		4
.L_45:
        /*2f68*/ 	.byte	0x04, 0x36
        /*2f6a*/ 	.short	(.L_47 - .L_46)
.L_46:
        /*2f6c*/ 	.word	0x00000008
.L_47:


//--------------------- .nv.callgraph             --------------------------
	.section	.nv.callgraph,"",@"SHT_CUDA_CALLGRAPH"
	.align	4
	.sectionentsize	8
	.align		4
        /*0000*/ 	.word	0x00000000
	.align		4
        /*0004*/ 	.word	0xffffffff
	.align		4
        /*0008*/ 	.word	index@(_ZN7cutlass13device_kernelINS_4gemm6kernel13GemmUniversalIN4cute5tupleIJiiiiEEENS1_10collective13CollectiveMmaINS1_34MainloopSm90TmaGmmaWarpSpecializedILi5ENS5_IJNS4_1CILi1EEESB_SB_EEENS1_35KernelTmaWarpSpecializedCooperativeEEENS5_IJNSA_ILi256EEESF_NSA_ILi32EEEEEEfNS5_IJlSB_lEEEfSI_NS4_8TiledMMAINS4_8MMA_AtomIJNS4_4SM904GMMA30MMA_64x256x8_F32TF32TF32_SS_TNILNSM_7ScaleInE1ELSO_1EEEEEENS4_6LayoutINS5_IJNSA_ILi2EEESB_SB_EEENS5_IJSB_NSA_ILi0EEESU_EEEEENS5_IJNS4_10UnderscoreESX_SX_EEEEENS4_13SM90_TMA_LOADENS4_14ComposedLayoutINS4_7SwizzleILi3ELi4ELi3EEENS4_18smem_ptr_flag_bitsILi32EEENSR_INS5_IJNSA_ILi8EEESG_EEENS5_IJSG_SB_EEEEEEEvNS4_8identityES10_S1A_vS1B_EENS_8epilogue10collective6detail29Sm90TmaWarpSpecializedAdapterINS1E_15DefaultEpilogueIfSI_SI_NS1D_6thread17LinearCombinationIfLi1EffLNS1I_9ScaleType4KindE0ELNS_15FloatRoundStyleE2EfEENS1_15EpilogueDefaultEEEEEvvEEEEvNT_6ParamsE)
	.align		4
        /*000c*/ 	.word	index@(__assertfail)
	.align		4
        /*0010*/ 	.word	0x00000000
	.align		4
        /*0014*/ 	.word	0xfffffffe
	.align		4
        /*0018*/ 	.word	0x00000000
	.align		4
        /*001c*/ 	.word	0xfffffffd
	.align		4
        /*0020*/ 	.word	0x00000000
	.align		4
        /*0024*/ 	.word	0xfffffffc


//--------------------- .nv.constant4             --------------------------
	.section	.nv.constant4,"a",@progbits
	.align	8
	.align		8
.nv.constant4:
        /*0000*/ 	.dword	__assertfail
	.align		8
        /*0008*/ 	.dword	__unnamed_1
	.align		8
        /*0010*/ 	.dword	_ZN40_INTERNAL_0cca37aa_4_k_cu_125e18bb_182714cuda3std3__45__cpo5beginE
	.align		8
        /*0018*/ 	.dword	_ZN40_INTERNAL_0cca37aa_4_k_cu_125e18bb_182714cuda3std3__45__cpo3endE
	.align		8
        /*0020*/ 	.dword	_ZN40_INTERNAL_0cca37aa_4_k_cu_125e18bb_182714cuda3std3__45__cpo6cbeginE
	.align		8
        /*0028*/ 	.dword	_ZN40_INTERNAL_0cca37aa_4_k_cu_125e18bb_182714cuda3std3__45__cpo4cendE
	.align		8
        /*0030*/ 	.dword	_ZN40_INTERNAL_0cca37aa_4_k_cu_125e18bb_182714cuda3std3__442_GLOBAL__N__0cca37aa_4_k_cu_125e18bb_182716ignoreE
	.align		8
        /*0038*/ 	.dword	_ZN40_INTERNAL_0cca37aa_4_k_cu_125e18bb_182714cuda3std3__419piecewise_constructE
	.align		8
        /*0040*/ 	.dword	_ZN40_INTERNAL_0cca37aa_4_k_cu_125e18bb_182714cuda3std3__48in_placeE
	.align		8
        /*0048*/ 	.dword	_ZN40_INTERNAL_0cca37aa_4_k_cu_125e18bb_182714cuda3std6ranges3__45__cpo4swapE
	.align		8
        /*0050*/ 	.dword	_ZN40_INTERNAL_0cca37aa_4_k_cu_125e18bb_182714cuda3std6ranges3__45__cpo9iter_moveE
	.align		8
        /*0058*/ 	.dword	_ZN40_INTERNAL_0cca37aa_4_k_cu_125e18bb_182714cute7productE
	.align		8
        /*0060*/ 	.dword	_ZN40_INTERNAL_0cca37aa_4_k_cu_125e18bb_182714cute1_E
	.align		8
        /*0068*/ 	.dword	$str$22
	.align		8
        /*0070*/ 	.dword	$str$23


//--------------------- .text._ZN7cutlass13device_kernelINS_4gemm6kernel13GemmUniversalIN4cute5tupleIJiiiiEEENS1_10collective13CollectiveMmaINS1_34MainloopSm90TmaGmmaWarpSpecializedILi5ENS5_IJNS4_1CILi1EEESB_SB_EEENS1_35KernelTmaWarpSpecializedCooperativeEEENS5_IJNSA_ILi256EEESF_NSA_ILi32EEEEEEfNS5_IJlSB_lEEEfSI_NS4_8TiledMMAINS4_8MMA_AtomIJNS4_4SM904GMMA30MMA_64x256x8_F32TF32TF32_SS_TNILNSM_7ScaleInE1ELSO_1EEEEEENS4_6LayoutINS5_IJNSA_ILi2EEESB_SB_EEENS5_IJSB_NSA_ILi0EEESU_EEEEENS5_IJNS4_10UnderscoreESX_SX_EEEEENS4_13SM90_TMA_LOADENS4_14ComposedLayoutINS4_7SwizzleILi3ELi4ELi3EEENS4_18smem_ptr_flag_bitsILi32EEENSR_INS5_IJNSA_ILi8EEESG_EEENS5_IJSG_SB_EEEEEEEvNS4_8identityES10_S1A_vS1B_EENS_8epilogue10collective6detail29Sm90TmaWarpSpecializedAdapterINS1E_15DefaultEpilogueIfSI_SI_NS1D_6thread17LinearCombinationIfLi1EffLNS1I_9ScaleType4KindE0ELNS_15FloatRoundStyleE2EfEENS1_15EpilogueDefaultEEEEEvvEEEEvNT_6ParamsE --------------------------
	.section	.text._ZN7cutlass13device_kernelINS_4gemm6kernel13GemmUniversalIN4cute5tupleIJiiiiEEENS1_10collective13CollectiveMmaINS1_34MainloopSm90TmaGmmaWarpSpecializedILi5ENS5_IJNS4_1CILi1EEESB_SB_EEENS1_35KernelTmaWarpSpecializedCooperativeEEENS5_IJNSA_ILi256EEESF_NSA_ILi32EEEEEEfNS5_IJlSB_lEEEfSI_NS4_8TiledMMAINS4_8MMA_AtomIJNS4_4SM904GMMA30MMA_64x256x8_F32TF32TF32_SS_TNILNSM_7ScaleInE1ELSO_1EEEEEENS4_6LayoutINS5_IJNSA_ILi2EEESB_SB_EEENS5_IJSB_NSA_ILi0EEESU_EEEEENS5_IJNS4_10UnderscoreESX_SX_EEEEENS4_13SM90_TMA_LOADENS4_14ComposedLayoutINS4_7SwizzleILi3ELi4ELi3EEENS4_18smem_ptr_flag_bitsILi32EEENSR_INS5_IJNSA_ILi8EEESG_EEENS5_IJSG_SB_EEEEEEEvNS4_8identityES10_S1A_vS1B_EENS_8epilogue10collective6detail29Sm90TmaWarpSpecializedAdapterINS1E_15DefaultEpilogueIfSI_SI_NS1D_6thread17LinearCombinationIfLi1EffLNS1I_9ScaleType4KindE0ELNS_15FloatRoundStyleE2EfEENS1_15EpilogueDefaultEEEEEvvEEEEvNT_6ParamsE,"ax",@progbits
	.align	128
.text._ZN7cutlass13device_kernelINS_4gemm6kernel13GemmUniversalIN4cute5tupleIJiiiiEEENS1_10collective13CollectiveMmaINS1_34MainloopSm90TmaGmmaWarpSpecializedILi5ENS5_IJNS4_1CILi1EEESB_SB_EEENS1_35KernelTmaWarpSpecializedCooperativeEEENS5_IJNSA_ILi256EEESF_NSA_ILi32EEEEEEfNS5_IJlSB_lEEEfSI_NS4_8TiledMMAINS4_8MMA_AtomIJNS4_4SM904GMMA30MMA_64x256x8_F32TF32TF32_SS_TNILNSM_7ScaleInE1ELSO_1EEEEEENS4_6LayoutINS5_IJNSA_ILi2EEESB_SB_EEENS5_IJSB_NSA_ILi0EEESU_EEEEENS5_IJNS4_10UnderscoreESX_SX_EEEEENS4_13SM90_TMA_LOADENS4_14ComposedLayoutINS4_7SwizzleILi3ELi4ELi3EEENS4_18smem_ptr_flag_bitsILi32EEENSR_INS5_IJNSA_ILi8EEESG_EEENS5_IJSG_SB_EEEEEEEvNS4_8identityES10_S1A_vS1B_EENS_8epilogue10collective6detail29Sm90TmaWarpSpecializedAdapterINS1E_15DefaultEpilogueIfSI_SI_NS1D_6thread17LinearCombinationIfLi1EffLNS1I_9ScaleType4KindE0ELNS_15FloatRoundStyleE2EfEENS1_15EpilogueDefaultEEEEEvvEEEEvNT_6ParamsE:
        .type           _ZN7cutlass13device_kernelINS_4gemm6kernel13GemmUniversalIN4cute5tupleIJiiiiEEENS1_10collective13CollectiveMmaINS1_34MainloopSm90TmaGmmaWarpSpecializedILi5ENS5_IJNS4_1CILi1EEESB_SB_EEENS1_35KernelTmaWarpSpecializedCooperativeEEENS5_IJNSA_ILi256EEESF_NSA_ILi32EEEEEEfNS5_IJlSB_lEEEfSI_NS4_8TiledMMAINS4_8MMA_AtomIJNS4_4SM904GMMA30MMA_64x256x8_F32TF32TF32_SS_TNILNSM_7ScaleInE1ELSO_1EEEEEENS4_6LayoutINS5_IJNSA_ILi2EEESB_SB_EEENS5_IJSB_NSA_ILi0EEESU_EEEEENS5_IJNS4_10UnderscoreESX_SX_EEEEENS4_13SM90_TMA_LOADENS4_14ComposedLayoutINS4_7SwizzleILi3ELi4ELi3EEENS4_18smem_ptr_flag_bitsILi32EEENSR_INS5_IJNSA_ILi8EEESG_EEENS5_IJSG_SB_EEEEEEEvNS4_8identityES10_S1A_vS1B_EENS_8epilogue10collective6detail29Sm90TmaWarpSpecializedAdapterINS1E_15DefaultEpilogueIfSI_SI_NS1D_6thread17LinearCombinationIfLi1EffLNS1I_9ScaleType4KindE0ELNS_15FloatRoundStyleE2EfEENS1_15EpilogueDefaultEEEEEvvEEEEvNT_6ParamsE,@function
        .size           _ZN7cutlass13device_kernelINS_4gemm6kernel13GemmUniversalIN4cute5tupleIJiiiiEEENS1_10collective13CollectiveMmaINS1_34MainloopSm90TmaGmmaWarpSpecializedILi5ENS5_IJNS4_1CILi1EEESB_SB_EEENS1_35KernelTmaWarpSpecializedCooperativeEEENS5_IJNSA_ILi256EEESF_NSA_ILi32EEEEEEfNS5_IJlSB_lEEEfSI_NS4_8TiledMMAINS4_8MMA_AtomIJNS4_4SM904GMMA30MMA_64x256x8_F32TF32TF32_SS_TNILNSM_7ScaleInE1ELSO_1EEEEEENS4_6LayoutINS5_IJNSA_ILi2EEESB_SB_EEENS5_IJSB_NSA_ILi0EEESU_EEEEENS5_IJNS4_10UnderscoreESX_SX_EEEEENS4_13SM90_TMA_LOADENS4_14ComposedLayoutINS4_7SwizzleILi3ELi4ELi3EEENS4_18smem_ptr_flag_bitsILi32EEENSR_INS5_IJNSA_ILi8EEESG_EEENS5_IJSG_SB_EEEEEEEvNS4_8identityES10_S1A_vS1B_EENS_8epilogue10collective6detail29Sm90TmaWarpSpecializedAdapterINS1E_15DefaultEpilogueIfSI_SI_NS1D_6thread17LinearCombinationIfLi1EffLNS1I_9ScaleType4KindE0ELNS_15FloatRoundStyleE2EfEENS1_15EpilogueDefaultEEEEEvvEEEEvNT_6ParamsE,(.L_x_578 - _ZN7cutlass13device_kernelINS_4gemm6kernel13GemmUniversalIN4cute5tupleIJiiiiEEENS1_10collective13CollectiveMmaINS1_34MainloopSm90TmaGmmaWarpSpecializedILi5ENS5_IJNS4_1CILi1EEESB_SB_EEENS1_35KernelTmaWarpSpecializedCooperativeEEENS5_IJNSA_ILi256EEESF_NSA_ILi32EEEEEEfNS5_IJlSB_lEEEfSI_NS4_8TiledMMAINS4_8MMA_AtomIJNS4_4SM904GMMA30MMA_64x256x8_F32TF32TF32_SS_TNILNSM_7ScaleInE1ELSO_1EEEEEENS4_6LayoutINS5_IJNSA_ILi2EEESB_SB_EEENS5_IJSB_NSA_ILi0EEESU_EEEEENS5_IJNS4_10UnderscoreESX_SX_EEEEENS4_13SM90_TMA_LOADENS4_14ComposedLayoutINS4_7SwizzleILi3ELi4ELi3EEENS4_18smem_ptr_flag_bitsILi32EEENSR_INS5_IJNSA_ILi8EEESG_EEENS5_IJSG_SB_EEEEEEEvNS4_8identityES10_S1A_vS1B_EENS_8epilogue10collective6detail29Sm90TmaWarpSpecializedAdapterINS1E_15DefaultEpilogueIfSI_SI_NS1D_6thread17LinearCombinationIfLi1EffLNS1I_9ScaleType4KindE0ELNS_15FloatRoundStyleE2EfEENS1_15EpilogueDefaultEEEEEvvEEEEvNT_6ParamsE)
        .other          _ZN7cutlass13device_kernelINS_4gemm6kernel13GemmUniversalIN4cute5tupleIJiiiiEEENS1_10collective13CollectiveMmaINS1_34MainloopSm90TmaGmmaWarpSpecializedILi5ENS5_IJNS4_1CILi1EEESB_SB_EEENS1_35KernelTmaWarpSpecializedCooperativeEEENS5_IJNSA_ILi256EEESF_NSA_ILi32EEEEEEfNS5_IJlSB_lEEEfSI_NS4_8TiledMMAINS4_8MMA_AtomIJNS4_4SM904GMMA30MMA_64x256x8_F32TF32TF32_SS_TNILNSM_7ScaleInE1ELSO_1EEEEEENS4_6LayoutINS5_IJNSA_ILi2EEESB_SB_EEENS5_IJSB_NSA_ILi0EEESU_EEEEENS5_IJNS4_10UnderscoreESX_SX_EEEEENS4_13SM90_TMA_LOADENS4_14ComposedLayoutINS4_7SwizzleILi3ELi4ELi3EEENS4_18smem_ptr_flag_bitsILi32EEENSR_INS5_IJNSA_ILi8EEESG_EEENS5_IJSG_SB_EEEEEEEvNS4_8identityES10_S1A_vS1B_EENS_8epilogue10collective6detail29Sm90TmaWarpSpecializedAdapterINS1E_15DefaultEpilogueIfSI_SI_NS1D_6thread17LinearCombinationIfLi1EffLNS1I_9ScaleType4KindE0ELNS_15FloatRoundStyleE2EfEENS1_15EpilogueDefaultEEEEEvvEEEEvNT_6ParamsE,@"STO_CUDA_ENTRY STV_DEFAULT"
_ZN7cutlass13device_kernelINS_4gemm6kernel13GemmUniversalIN4cute5tupleIJiiiiEEENS1_10collective13CollectiveMmaINS1_34MainloopSm90TmaGmmaWarpSpecializedILi5ENS5_IJNS4_1CILi1EEESB_SB_EEENS1_35KernelTmaWarpSpecializedCooperativeEEENS5_IJNSA_ILi256EEESF_NSA_ILi32EEEEEEfNS5_IJlSB_lEEEfSI_NS4_8TiledMMAINS4_8MMA_AtomIJNS4_4SM904GMMA30MMA_64x256x8_F32TF32TF32_SS_TNILNSM_7ScaleInE1ELSO_1EEEEEENS4_6LayoutINS5_IJNSA_ILi2EEESB_SB_EEENS5_IJSB_NSA_ILi0EEESU_EEEEENS5_IJNS4_10UnderscoreESX_SX_EEEEENS4_13SM90_TMA_LOADENS4_14ComposedLayoutINS4_7SwizzleILi3ELi4ELi3EEENS4_18smem_ptr_flag_bitsILi32EEENSR_INS5_IJNSA_ILi8EEESG_EEENS5_IJSG_SB_EEEEEEEvNS4_8identityES10_S1A_vS1B_EENS_8epilogue10collective6detail29Sm90TmaWarpSpecializedAdapterINS1E_15DefaultEpilogueIfSI_SI_NS1D_6thread17LinearCombinationIfLi1EffLNS1I_9ScaleType4KindE0ELNS_15FloatRoundStyleE2EfEENS1_15EpilogueDefaultEEEEEvvEEEEvNT_6ParamsE:
[----:B------:R-:W0:Y:S02]  /*0000*/  LDC R1, c[0x0][0x28] ;  /* 0x00000a00ff017b82 */ /* 0x000e240000000800 */
[----:B0-----:R-:W-:Y:S01]  /*0010*/  IADD3 R1, R1, -0x780, RZ ;  /* 0xfffff88001017810 */ /* 0x001fe20007ffe0ff */
[----:B------:R-:W0:Y:S01]  /*0020*/  S2R R2, SR_TID.X ;  /* 0x0000000000027919 */ /* 0x000e220000002100 */
[----:B------:R-:W-:Y:S01]  /*0030*/  ELECT P0, URZ, PT ;  /* 0x00000000003f782f */ /* 0x000fe20003800000 */
[----:B------:R-:W-:Y:S01]  /*0040*/  BSSY B0, `(.L_x_0) ;  /* 0x0000015000007945 */ /* 0x000fe20003800000 */
[--C-:B0-----:R-:W-:Y:S02]  /*0050*/  SHF.R.U32.HI R0, RZ, 0x5, R2.reuse ;  /* 0x00000005ff007819 */ /* 0x101fe40000011602 */
[----:B------:R-:W-:-:S03]  /*0060*/  SHF.R.U32.HI R160, RZ, 0x7, R2 ;  /* 0x00000007ffa07819 */ /* 0x000fc60000011602 */
[----:B------:R-:W0:Y:S04]  /*0070*/  SHFL.IDX PT, R3, R0, RZ, 0x1f ;  /* 0x00001fff00037589 */ /* 0x000e2800000e0000 */
[----:B------:R-:W1:Y:S01]  /*0080*/  SHFL.IDX PT, R2, R160, RZ, 0x1f ;  /* 0x00001fffa0027589 */ /* 0x000e6200000e0000 */
[----:B0-----:R-:W-:Y:S02]  /*0090*/  R2UR UR10, R3 ;  /* 0x00000000030a72ca */ /* 0x001fe400000e0000 */
[----:B-1----:R-:W-:-:S11]  /*00a0*/  R2UR UR5, R2 ;  /* 0x00000000020572ca */ /* 0x002fd600000e0000 */
[----:B------:R-:W-:Y:S02]  /*00b0*/  USHF.R.S32.HI UR4, URZ, 0x1f, UR10 ;  /* 0x0000001f3f047899 */ /* 0x000fe4000801140a */
[----:B------:R-:W-:Y:S02]  /*00c0*/  ISETP.NE.OR P0, PT, RZ, UR10, !P0 ;  /* 0x0000000aff007c0c */ /* 0x000fe4000c705670 */
[----:B------:R-:W-:-:S04]  /*00d0*/  ULEA.HI UR4, UR4, UR10, URZ, 0x2 ;  /* 0x0000000a04047291 */ /* 0x000fc8000f8f103f */
[----:B------:R-:W-:-:S04]  /*00e0*/  ULOP3.LUT UR4, UR4, 0xfffffffc, URZ, 0xc0, !UPT ;  /* 0xfffffffc04047892 */ /* 0x000fc8000f8ec03f */
[----:B------:R-:W-:-:S03]  /*00f0*/  UIADD3 UR10, UR10, -UR4, URZ ;  /* 0x800000040a0a7290 */ /* 0x000fc6000fffe03f */
[----:B------:R-:W-:Y:S09]  /*0100*/  @P0 BRA `(.L_x_1) ;  /* 0x0000000000200947 */ /* 0x000ff20003800000 */
[----:B------:R-:W-:Y:S02]  /*0110*/  ULDC.64 UR6, c[0x0][0x198] ;  /* 0x0000660000067ab9 */ /* 0x000fe40000000a00 */
[----:B------:R-:W-:Y:S02]  /*0120*/  UIADD3 UR8, UP0, UR6, 0xf0, URZ ;  /* 0x000000f006087890 */ /* 0x000fe4000ff1e03f */
[----:B------:R-:W-:Y:S02]  /*0130*/  UIADD3 UR6, UP1, UR6, 0x1f0, URZ ;  /* 0x000001f006067890 */ /* 0x000fe4000ff3e03f */
[----:B------:R-:W-:Y:S02]  /*0140*/  UIADD3.X UR9, URZ, UR7, URZ, UP0, !UPT ;  /* 0x000000073f097290 */ /* 0x000fe400087fe43f */
[----:B------:R-:W-:-:S07]  /*0150*/  UIADD3.X UR7, URZ, UR7, URZ, UP1, !UPT ;  /* 0x000000073f077290 */ /* 0x000fce0008ffe43f */
[----:B------:R0:W-:Y:S02]  /*0160*/  UTMACCTL.PF [UR8] ;  /* 0x00000000080079b9 */ /* 0x0001e40008040000 */
[----:B------:R0:W-:Y:S02]  /*0170*/  UTMACCTL.PF [UR6] ;  /* 0x00000000060079b9 */ /* 0x0001e40008040000 */
[----:B0-----:R-:W-:Y:S01]  /*0180*/  NOP ;  /* 0x0000000000007918 */ /* 0x001fe20000000000 */
.L_x_1:
[----:B------:R-:W-:Y:S05]  /*0190*/  BSYNC B0 ;  /* 0x0000000000007941 */ /* 0x000fea0003800000 */
.L_x_0:
[----:B------:R-:W0:Y:S01]  /*01a0*/  SHFL.IDX PT, R2, R0, RZ, 0x1f ;  /* 0x00001fff00027589 */ /* 0x000e2200000e0000 */
[----:B------:R-:W-:Y:S01]  /*01b0*/  UISETP.NE.AND UP0, UPT, UR10, 0x3, UPT ;  /* 0x000000030a00788c */ /* 0x000fe2000bf05270 */
[----:B------:R-:W-:Y:S01]  /*01c0*/  ISETP.NE.AND P1, PT, RZ, UR5, PT ;  /* 0x00000005ff007c0c */ /* 0x000fe2000bf25270 */
[----:B------:R-:W-:Y:S02]  /*01d0*/  UIADD3 UR18, UR5, -0x1, URZ ;  /* 0xffffffff05127890 */ /* 0x000fe4000fffe03f */
[----:B------:R-:W-:Y:S02]  /*01e0*/  UISETP.EQ.OR UP0, UPT, UR10, URZ, !UP0 ;  /* 0x0000003f0a00728c */ /* 0x000fe4000c702670 */
[----:B------:R-:W-:Y:S02]  /*01f0*/  UISETP.GE.U32.AND UP1, UPT, UR18, 0x2, UPT ;  /* 0x000000021200788c */ /* 0x000fe4000bf26070 */
[----:B------:R-:W-:-:S04]  /*0200*/  UISETP.EQ.AND UP0, UPT, UR5, URZ, UP0 ;  /* 0x0000003f0500728c */ /* 0x000fc80008702270 */
[----:B------:R-:W-:-:S04]  /*0210*/  USEL UR40, URZ, 0x1, !UP0 ;  /* 0x000000013f287887 */ /* 0x000fc8000c000000 */
[----:B------:R-:W-:Y:S01]  /*0220*/  USEL UR40, UR40, 0x2, UP1 ;  /* 0x0000000228287887 */ /* 0x000fe20008800000 */
[----:B0-----:R-:W-:-:S13]  /*0230*/  ISETP.NE.AND P0, PT, R2, RZ, PT ;  /* 0x000000ff0200720c */ /* 0x001fda0003f05270 */
[----:B------:R-:W-:Y:S05]  /*0240*/  @P0 BRA `(.L_x_2) ;  /* 0x0000000000600947 */ /* 0x000fea0003800000 */
[----:B------:R-:W0:Y:S01]  /*0250*/  S2UR UR8, SR_CgaCtaId ;  /* 0x00000000000879c3 */ /* 0x000e220000008800 */
[----:B------:R-:W-:Y:S01]  /*0260*/  UMOV UR4, 0x400 ;  /* 0x0000040000047882 */ /* 0x000fe20000000000 */
[----:B------:R-:W-:Y:S01]  /*0270*/  UMOV UR5, 0x1 ;  /* 0x0000000100057882 */ /* 0x000fe20000000000 */
[----:B------:R-:W-:Y:S01]  /*0280*/  UMOV UR6, 0x100 ;  /* 0x0000010000067882 */ /* 0x000fe20000000000 */
[----:B------:R-:W-:Y:S01]  /*0290*/  ELECT P0, URZ, PT ;  /* 0x00000000003f782f */ /* 0x000fe20003800000 */
[----:B------:R-:W-:-:S04]  /*02a0*/  UIADD3 UR6, -UR6, 0x100000, URZ ;  /* 0x0010000006067890 */ /* 0x000fc8000fffe13f */
[----:B------:R-:W-:Y:S02]  /*02b0*/  USHF.L.U32 UR7, UR6, 0xb, URZ ;  /* 0x0000000b06077899 */ /* 0x000fe4000800063f */
[----:B------:R-:W-:Y:S02]  /*02c0*/  USHF.L.U32 UR6, UR6, 0x1, URZ ;  /* 0x0000000106067899 */ /* 0x000fe4000800063f */
[----:B0-----:R-:W-:Y:S02]  /*02d0*/  ULEA UR8, UR8, UR4, 0x18 ;  /* 0x0000000408087291 */ /* 0x001fe4000f8ec03f */
[----:B------:R-:W-:-:S04]  /*02e0*/  UIADD3 UR4, -UR5, 0x100000, URZ ;  /* 0x0010000005047890 */ /* 0x000fc8000fffe13f */
[----:B------:R-:W-:Y:S02]  /*02f0*/  USHF.L.U32 UR5, UR4, 0xb, URZ ;  /* 0x0000000b04057899 */ /* 0x000fe4000800063f */
[----:B------:R-:W-:Y:S01]  /*0300*/  USHF.L.U32 UR4, UR4, 0x1, URZ ;  /* 0x0000000104047899 */ /* 0x000fe2000800063f */
[----:B------:R-:W0:Y:S11]  /*0310*/  FENCE.VIEW.ASYNC.S ;  /* 0x00000000000073c6 */ /* 0x000e360000000000 */
[----:B0-----:R0:W1:Y:S01]  /*0320*/  SYNCS.EXCH.64 URZ, [UR8], UR4 ;  /* 0x00000004083f75b2 */ /* 0x0010620008000100 */
[----:B------:R0:W2:Y:S01]  /*0330*/  SYNCS.EXCH.64 URZ, [UR8+0x28], UR6 ;  /* 0x00002806083f75b2 */ /* 0x0000a20008000100 */
[----:B------:R0:W3:Y:S01]  /*0340*/  SYNCS.EXCH.64 URZ, [UR8+0x8], UR4 ;  /* 0x00000804083f75b2 */ /* 0x0000e20008000100 */
[----:B------:R0:W4:Y:S01]  /*0350*/  SYNCS.EXCH.64 URZ, [UR8+0x30], UR6 ;  /* 0x00003006083f75b2 */ /* 0x0001220008000100 */
[----:B------:R0:W0:Y:S01]  /*0360*/  SYNCS.EXCH.64 URZ, [UR8+0x10], UR4 ;  /* 0x00001004083f75b2 */ /* 0x0000220008000100 */
[----:B------:R0:W0:Y:S01]  /*0370*/  SYNCS.EXCH.64 URZ, [UR8+0x38], UR6 ;  /* 0x00003806083f75b2 */ /* 0x0000220008000100 */
[----:B------:R0:W0:Y:S01]  /*0380*/  SYNCS.EXCH.64 URZ, [UR8+0x18], UR4 ;  /* 0x00001804083f75b2 */ /* 0x0000220008000100 */
[----:B------:R0:W0:Y:S01]  /*0390*/  SYNCS.EXCH.64 URZ, [UR8+0x40], UR6 ;  /* 0x00004006083f75b2 */ /* 0x0000220008000100 */
[----:B------:R0:W0:Y:S01]  /*03a0*/  SYNCS.EXCH.64 URZ, [UR8+0x20], UR4 ;  /* 0x00002004083f75b2 */ /* 0x0000220008000100 */
[----:B------:R0:W0:Y:S01]  /*03b0*/  SYNCS.EXCH.64 URZ, [UR8+0x48], UR6 ;  /* 0x00004806083f75b2 */ /* 0x0000220008000100 */
[----:B------:R-:W-:Y:S01]  /*03c0*/  NOP ;  /* 0x0000000000007918 */ /* 0x000fe20000000000 */
.L_x_2:
[----:B------:R-:W5:Y:S01]  /*03d0*/  SHFL.IDX PT, R0, R0, RZ, 0x1f ;  /* 0x00001fff00007589 */ /* 0x000f6200000e0000 */
[----:B------:R-:W-:Y:S01]  /*03e0*/  ELECT P0, URZ, PT ;  /* 0x00000000003f782f */ /* 0x000fe20003800000 */
[----:B------:R-:W1:Y:S01]  /*03f0*/  S2UR UR17, SR_CTAID.Y ;  /* 0x00000000001179c3 */ /* 0x000e620000002600 */
[----:B0-----:R-:W-:Y:S01]  /*0400*/  ULDC UR5, c[0x0][0x65c] ;  /* 0x0001970000057ab9 */ /* 0x001fe20000000800 */
[----:B------:R-:W-:Y:S01]  /*0410*/  UMOV UR12, 0x20 ;  /* 0x00000020000c7882 */ /* 0x000fe20000000000 */
[----:B------:R-:W-:Y:S01]  /*0420*/  UISETP.NE.AND UP2, UPT, UR5, 0x1, UPT ;  /* 0x000000010500788c */ /* 0x000fe2000bf45270 */
[----:B------:R-:W-:Y:S01]  /*0430*/  NOP ;  /* 0x0000000000007918 */ /* 0x000fe20000000000 */
[----:B------:R-:W-:Y:S02]  /*0440*/  NOP ;  /* 0x0000000000007918 */ /* 0x000fe40000000000 */
[----:B------:R-:W-:Y:S01]  /*0450*/  UP2UR UR45, UPR, URZ, 0x4 ;  /* 0x000000043f2d7883 */ /* 0x000fe20008000000 */
[----:B------:R-:W0:Y:S01]  /*0460*/  S2UR UR4, SR_CTAID.X ;  /* 0x00000000000479c3 */ /* 0x000e220000002500 */
[----:B------:R-:W-:-:S02]  /*0470*/  PLOP3.LUT P2, PT, PT, PT, UP2, 0x80, 0x0 ;  /* 0x000000000000781c */ /* 0x000fc40003f4f028 */
[----:B------:R-:W-:Y:S02]  /*0480*/  PLOP3.LUT P4, PT, PT, PT, UP2, 0x80, 0x0 ;  /* 0x000000000000781c */ /* 0x000fe40003f8f028 */
[----:B------:R-:W-:Y:S01]  /*0490*/  PLOP3.LUT P3, PT, PT, PT, UP2, 0x80, 0x0 ;  /* 0x000000000000781c */ /* 0x000fe20003f6f028 */
[----:B------:R-:W-:Y:S01]  /*04a0*/  @UP2 ULDC UR14, c[0x0][0x10] ;  /* 0x00000400000e2ab9 */ /* 0x000fe20000000800 */
[----:B------:R-:W-:Y:S01]  /*04b0*/  @UP2 UMOV UR9, URZ ;  /* 0x0000003f00092c82 */ /* 0x000fe20008000000 */
[----:B------:R-:W-:Y:S01]  /*04c0*/  @!UP2 ULDC UR11, c[0x0][0xc] ;  /* 0x00000300000baab9 */ /* 0x000fe20000000800 */
[----:B-----5:R-:W-:Y:S01]  /*04d0*/  ISETP.NE.OR P0, PT, R0, RZ, !P0 ;  /* 0x000000ff0000720c */ /* 0x020fe20004705670 */
[----:B-1----:R-:W-:Y:S02]  /*04e0*/  @UP2 UMOV UR7, UR17 ;  /* 0x0000001100072c82 */ /* 0x002fe40008000000 */
[----:B------:R-:W-:Y:S01]  /*04f0*/  @UP2 UMOV UR8, UR7 ;  /* 0x0000000700082c82 */ /* 0x000fe20008000000 */
[----:B------:R-:W-:Y:S01]  /*0500*/  @!UP2 UMOV UR7, UR17 ;  /* 0x000000110007ac82 */ /* 0x000fe20008000000 */
[----:B0-----:R-:W-:-:S08]  /*0510*/  @UP2 UIMAD.WIDE.U32 UR14, UR4, UR14, UR8 ;  /* 0x0000000e040e22a5 */ /* 0x001fd0000f8e0008 */
[----:B------:R-:W-:Y:S01]  /*0520*/  VOTEU.ALL UP0, P0 ;  /* 0x00000000003f7886 */ /* 0x000fe20000000000 */
[----:B------:R-:W-:Y:S01]  /*0530*/  VOTEU.ALL UP1, P0 ;  /* 0x00000000003f7886 */ /* 0x000fe20000020000 */
[----:B------:R-:W-:Y:S01]  /*0540*/  IMAD.U32 R2, RZ, RZ, UR14 ;  /* 0x0000000eff027e24 */ /* 0x000fe2000f8e00ff */
[----:B------:R-:W-:Y:S02]  /*0550*/  MOV R3, UR15 ;  /* 0x0000000f00037c02 */ /* 0x000fe40008000f00 */
[----:B------:R-:W0:Y:S01]  /*0560*/  @!UP0 S2UR UR6, SR_CgaCtaId ;  /* 0x00000000000689c3 */ /* 0x000e220000008800 */
[----:B------:R-:W-:Y:S01]  /*0570*/  @!UP0 UMOV UR5, 0x400 ;  /* 0x0000040000058882 */ /* 0x000fe20000000000 */
[----:B------:R-:W-:-:S04]  /*0580*/  @!UP0 UIADD3 UR12, -UR12, 0x100000, URZ ;  /* 0x001000000c0c8890 */ /* 0x000fc8000fffe13f */
[----:B------:R-:W-:Y:S02]  /*0590*/  @!UP0 USHF.L.U32 UR13, UR12, 0xb, URZ ;  /* 0x0000000b0c0d8899 */ /* 0x000fe4000800063f */
[----:B------:R-:W-:Y:S02]  /*05a0*/  @!UP0 USHF.L.U32 UR12, UR12, 0x1, URZ ;  /* 0x000000010c0c8899 */ /* 0x000fe4000800063f */
[----:B0-----:R-:W-:Y:S01]  /*05b0*/  @!UP0 ULEA UR16, UR6, UR5, 0x18 ;  /* 0x0000000506108291 */ /* 0x001fe2000f8ec03f */
[----:B------:R-:W-:Y:S01]  /*05c0*/  VOTEU.ALL UP0, P0 ;  /* 0x00000000003f7886 */ /* 0x000fe20000000000 */
[----:B------:R-:W-:Y:S01]  /*05d0*/  PLOP3.LUT P0, PT, PT, PT, UP2, 0x80, 0x0 ;  /* 0x000000000000781c */ /* 0x000fe20003f0f028 */
[----:B------:R-:W-:Y:S01]  /*05e0*/  UMOV UR5, URZ ;  /* 0x0000003f00057c82 */ /* 0x000fe20008000000 */
[----:B------:R-:W-:Y:S01]  /*05f0*/  @UP2 UMOV UR6, URZ ;  /* 0x0000003f00062c82 */ /* 0x000fe20008000000 */
[----:B------:R-:W-:Y:S02]  /*0600*/  @!UP2 UIMAD.WIDE.U32 UR8, UR11, UR7, UR4 ;  /* 0x000000070b08a2a5 */ /* 0x000fe4000f8e0004 */
[----:B------:R-:W-:-:S04]  /*0610*/  @UP2 UIADD3 UR6, UR15, UR6, URZ ;  /* 0x000000060f062290 */ /* 0x000fc8000fffe03f */
[----:B------:R-:W-:Y:S01]  /*0620*/  MOV R5, UR9 ;  /* 0x0000000900057c02 */ /* 0x000fe20008000f00 */
[----:B------:R-:W0:Y:S02]  /*0630*/  FENCE.VIEW.ASYNC.S ;  /* 0x00000000000073c6 */ /* 0x000e240000000000 */
[----:B0-----:R0:W2:Y:S01]  /*0640*/  @!UP0 SYNCS.EXCH.64 URZ, [UR16+0x60], UR12 ;  /* 0x0000600c103f85b2 */ /* 0x0010a20008000100 */
[----:B------:R-:W-:Y:S01]  /*0650*/  @P2 MOV R6, UR6 ;  /* 0x0000000600062c02 */ /* 0x000fe20008000f00 */
[----:B------:R-:W-:Y:S01]  /*0660*/  IMAD.U32 R4, RZ, RZ, UR8 ;  /* 0x00000008ff047e24 */ /* 0x000fe2000f8e00ff */
[----:B------:R-:W-:Y:S01]  /*0670*/  @!P4 MOV R6, R5 ;  /* 0x000000050006c202 */ /* 0x000fe20000000f00 */
[----:B------:R-:W-:Y:S01]  /*0680*/  @P0 IMAD.MOV.U32 R7, RZ, RZ, R2 ;  /* 0x000000ffff070224 */ /* 0x000fe200078e0002 */
[----:B------:R-:W-:Y:S01]  /*0690*/  MOV R3, UR9 ;  /* 0x0000000900037c02 */ /* 0x000fe20008000f00 */
[----:B------:R-:W-:Y:S02]  /*06a0*/  IMAD.U32 R2, RZ, RZ, UR8 ;  /* 0x00000008ff027e24 */ /* 0x000fe4000f8e00ff */
[----:B------:R0:W-:Y:S02]  /*06b0*/  STL [R1+0x200], R6 ;  /* 0x0002000601007387 */ /* 0x0001e40000100800 */
[----:B------:R-:W-:-:S05]  /*06c0*/  @!P3 IMAD.MOV.U32 R7, RZ, RZ, R2 ;  /* 0x000000ffff07b224 */ /* 0x000fca00078e0002 */
[----:B------:R0:W-:Y:S01]  /*06d0*/  STL [R1+0x204], R7 ;  /* 0x0002040701007387 */ /* 0x0001e20000100800 */
[----:B------:R0:W2:Y:S01]  /*06e0*/  @!UP1 SYNCS.EXCH.64 URZ, [UR16+0x68], UR12 ;  /* 0x0000680c103f95b2 */ /* 0x0000a20008000100 */
[----:B------:R-:W-:Y:S01]  /*06f0*/  NOP ;  /* 0x0000000000007918 */ /* 0x000fe20000000000 */
[----:B--234-:R-:W-:Y:S06]  /*0700*/  BAR.SYNC.DEFER_BLOCKING 0x0 ;  /* 0x0000000000007b1d */ /* 0x01cfec0000010000 */
[----:B------:R-:W-:Y:S05]  /*0710*/  @!P1 BRA `(.L_x_3) ;  /* 0x0000016400ac9947 */ /* 0x000fea0003800000 */
[----:B------:R-:W-:-:S06]  /*0720*/  UISETP.GT.U32.AND UP0, UPT, UR18, 0x1, UPT ;  /* 0x000000011200788c */ /* 0x000fcc000bf04070 */
[----:B------:R-:W-:-:S13]  /*0730*/  PLOP3.LUT P0, PT, PT, PT, UP0, 0x80, 0x0 ;  /* 0x000000000000781c */ /* 0x000fda0003f0f008 */
[----:B0-----:R-:W-:Y:S05]  /*0740*/  @P0 EXIT ;  /* 0x000000000000094d */ /* 0x001fea0003800000 */
[----:B------:R-:W-:Y:S01]  /*0750*/  ULDC.64 UR8, c[0x0][0x650] ;  /* 0x0001940000087ab9 */ /* 0x000fe20000000a00 */
[----:B------:R-:W-:Y:S01]  /*0760*/  UMOV UR41, 0xffffffff ;  /* 0xffffffff00297882 */ /* 0x000fe20000000000 */
[----:B------:R-:W-:Y:S01]  /*0770*/  ISETP.GE.U32.AND P0, PT, R7, UR8, PT ;  /* 0x0000000807007c0c */ /* 0x000fe2000bf06070 */
[----:B------:R-:W-:Y:S01]  /*0780*/  UMOV UR42, 0xffffffff ;  /* 0xffffffff002a7882 */ /* 0x000fe20000000000 */
[----:B------:R-:W-:Y:S01]  /*0790*/  UMOV UR43, 0xffffffff ;  /* 0xffffffff002b7882 */ /* 0x000fe20000000000 */
[----:B------:R-:W-:Y:S02]  /*07a0*/  PRMT R0, RZ, 0x7610, R0 ;  /* 0x00007610ff007816 */ /* 0x000fe40000000000 */
[----:B------:R-:W-:-:S13]  /*07b0*/  ISETP.GE.U32.AND.EX P0, PT, R6, UR9, PT, P0 ;  /* 0x0000000906007c0c */ /* 0x000fda000bf06100 */
[----:B------:R-:W-:Y:S05]  /*07c0*/  @P0 BRA `(.L_x_4) ;  /* 0x0000000400800947 */ /* 0x000fea0003800000 */
[----:B------:R-:W-:Y:S01]  /*07d0*/  I2FP.F32.U32 R0, UR4 ;  /* 0x0000000400007c45 */ /* 0x000fe20008201000 */
[----:B------:R-:W-:Y:S01]  /*07e0*/  ULDC.64 UR16, c[0x0][0x628] ;  /* 0x00018a0000107ab9 */ /* 0x000fe20000000a00 */
[----:B------:R-:W-:Y:S01]  /*07f0*/  ULDC UR6, c[0x0][0x150] ;  /* 0x0000540000067ab9 */ /* 0x000fe20000000800 */
[----:B------:R-:W-:Y:S01]  /*0800*/  ISETP.NE.U32.AND P0, PT, RZ, UR16, PT ;  /* 0x00000010ff007c0c */ /* 0x000fe2000bf05070 */
[----:B------:R-:W-:Y:S01]  /*0810*/  ULDC UR15, c[0x0][0x630] ;  /* 0x00018c00000f7ab9 */ /* 0x000fe20000000800 */
[----:B------:R-:W-:Y:S01]  /*0820*/  FMUL R0, R0, UR6 ;  /* 0x0000000600007c20 */ /* 0x000fe20008400000 */
[----:B------:R-:W-:Y:S01]  /*0830*/  R2UR UR18, R7 ;  /* 0x00000000071272ca */ /* 0x000fe200000e0000 */
[----:B------:R-:W-:Y:S01]  /*0840*/  ULDC UR20, c[0x0][0x154] ;  /* 0x0000550000147ab9 */ /* 0x000fe20000000800 */
[----:B------:R-:W-:Y:S01]  /*0850*/  ISETP.NE.AND.EX P0, PT, RZ, UR17, PT, P0 ;  /* 0x00000011ff007c0c */ /* 0x000fe2000bf05300 */
[----:B------:R0:W1:Y:S01]  /*0860*/  F2I.U32.TRUNC.NTZ R2, R0 ;  /* 0x0000000000027305 */ /* 0x000062000020f000 */
[----:B------:R-:W-:-:S02]  /*0870*/  R2UR UR19, R6 ;  /* 0x00000000061372ca */ /* 0x000fc400000e0000 */
[----:B------:R-:W-:Y:S02]  /*0880*/  R2UR UR8, R7 ;  /* 0x00000000070872ca */ /* 0x000fe400000e0000 */
[----:B------:R-:W-:-:S07]  /*0890*/  R2UR UR9, R6 ;  /* 0x00000000060972ca */ /* 0x000fce00000e0000 */
[----:B0-----:R-:W-:Y:S08]  /*08a0*/  @!P0 BRA `(.L_x_5) ;  /* 0x0000000000308947 */ /* 0x001ff00003800000 */
[----:B------:R-:W-:Y:S01]  /*08b0*/  R2UR UR8, R7 ;  /* 0x00000000070872ca */ /* 0x000fe200000e0000 */
[----:B------:R-:W-:Y:S01]  /*08c0*/  ULDC UR6, c[0x0][0x634] ;  /* 0x00018d0000067ab9 */ /* 0x000fe20000000800 */
[----:B------:R-:W-:-:S11]  /*08d0*/  R2UR UR14, R6 ;  /* 0x00000000060e72ca */ /* 0x000fd600000e0000 */
[----:B------:R-:W-:-:S04]  /*08e0*/  UIADD3 UR6, UP0, UR8, UR6, URZ ;  /* 0x0000000608067290 */ /* 0x000fc8000ff1e03f */
[----:B------:R-:W-:-:S04]  /*08f0*/  UIADD3.X UR14, URZ, UR14, URZ, UP0, !UPT ;  /* 0x0000000e3f0e7290 */ /* 0x000fc800087fe43f */
[----:B------:R-:W-:-:S04]  /*0900*/  UIMAD.WIDE.U32 UR8, UR14, UR16, URZ ;  /* 0x000000100e0872a5 */ /* 0x000fc8000f8e003f */
[----:B------:R-:W-:Y:S02]  /*0910*/  UIMAD.WIDE.U32 UR10, UP0, UR6, UR17, UR8 ;  /* 0x00000011060a72a5 */ /* 0x000fe4000f800008 */
[----:B------:R-:W-:Y:S02]  /*0920*/  UIMAD.WIDE.U32 UR8, UR6, UR16, URZ ;  /* 0x00000010060872a5 */ /* 0x000fe4000f8e003f */
[----:B------:R-:W-:Y:S02]  /*0930*/  UIADD3.X UR13, URZ, URZ, URZ, UP0, !UPT ;  /* 0x0000003f3f0d7290 */ /* 0x000fe400087fe43f */
[----:B------:R-:W-:Y:S01]  /*0940*/  UIADD3 URZ, UP0, UR9, UR10, URZ ;  /* 0x0000000a093f7290 */ /* 0x000fe2000ff1e03f */
[----:B------:R-:W-:-:S03]  /*0950*/  UMOV UR12, UR11 ;  /* 0x0000000b000c7c82 */ /* 0x000fc60008000000 */
[----:B------:R-:W-:-:S12]  /*0960*/  UIMAD.WIDE.U32.X UR8, UR14, UR17, UR12, UP0 ;  /* 0x000000110e0872a5 */ /* 0x000fd800080e040c */
.L_x_5:
[----:B------:R-:W-:Y:S01]  /*0970*/  USHF.R.U64 UR43, UR8, UR15, UR9 ;  /* 0x0000000f082b7299 */ /* 0x000fe20008001209 */
[----:B------:R-:W-:Y:S01]  /*0980*/  I2FP.F32.U32 R0, UR7 ;  /* 0x0000000700007c45 */ /* 0x000fe20008201000 */
[----:B------:R-:W-:Y:S01]  /*0990*/  USHF.R.U32.HI UR5, URZ, UR15, UR9 ;  /* 0x0000000f3f057299 */ /* 0x000fe20008011609 */
[----:B-1----:R-:W-:Y:S01]  /*09a0*/  R2UR UR12, R2 ;  /* 0x00000000020c72ca */ /* 0x002fe200000e0000 */
[----:B------:R-:W-:Y:S02]  /*09b0*/  UIADD3 UR6, UP0, URZ, -UR43, URZ ;  /* 0x8000002b3f067290 */ /* 0x000fe4000ff1e03f */
[----:B------:R-:W-:Y:S01]  /*09c0*/  FMUL R0, R0, UR20 ;  /* 0x0000001400007c20 */ /* 0x000fe20008400000 */
[----:B------:R-:W-:Y:S01]  /*09d0*/  ULDC.64 UR8, c[0x0][0x620] ;  /* 0x0001880000087ab9 */ /* 0x000fe20000000a00 */
[----:B------:R-:W-:Y:S01]  /*09e0*/  UIADD3.X UR5, URZ, ~UR5, URZ, UP0, !UPT ;  /* 0x800000053f057290 */ /* 0x000fe200087fe43f */
[----:B------:R-:W-:Y:S01]  /*09f0*/  UMOV UR10, UR18 ;  /* 0x00000012000a7c82 */ /* 0x000fe20008000000 */
[----:B------:R-:W-:-:S02]  /*0a00*/  UMOV UR11, UR19 ;  /* 0x00000013000b7c82 */ /* 0x000fc40008000000 */
[----:B------:R-:W-:Y:S01]  /*0a10*/  UIMAD UR5, UR5, UR8, URZ ;  /* 0x00000008050572a4 */ /* 0x000fe2000f8e023f */
[----:B------:R-:W0:Y:S01]  /*0a20*/  F2I.U32.TRUNC.NTZ R0, R0 ;  /* 0x0000000000007305 */ /* 0x000e22000020f000 */
[----:B------:R-:W-:Y:S02]  /*0a30*/  UIMAD.WIDE.U32 UR10, UR6, UR8, UR10 ;  /* 0x00000008060a72a5 */ /* 0x000fe4000f8e000a */
[----:B------:R-:W-:Y:S01]  /*0a40*/  UIMAD UR6, UR6, UR9, UR5 ;  /* 0x00000009060672a4 */ /* 0x000fe2000f8e0205 */
[----:B------:R-:W-:Y:S01]  /*0a50*/  ULDC UR21, c[0x0][0x658] ;  /* 0x0001960000157ab9 */ /* 0x000fe20000000800 */
[----:B------:R-:W-:Y:S02]  /*0a60*/  UMOV UR19, 0xffffffff ;  /* 0xffffffff00137882 */ /* 0x000fe40000000000 */
[----:B------:R-:W-:Y:S01]  /*0a70*/  UIADD3 UR6, UR11, UR6, URZ ;  /* 0x000000060b067290 */ /* 0x000fe2000fffe03f */
[----:B------:R-:W-:Y:S01]  /*0a80*/  ULDC UR15, c[0x0][0x618] ;  /* 0x00018600000f7ab9 */ /* 0x000fe20000000800 */
[----:B------:R-:W-:Y:S01]  /*0a90*/  ULDC.64 UR8, c[0x0][0x640] ;  /* 0x0001900000087ab9 */ /* 0x000fe20000000a00 */
[----:B------:R-:W-:Y:S01]  /*0aa0*/  USHF.L.U32 UR11, UR19, UR21, URZ ;  /* 0x00000015130b7299 */ /* 0x000fe2000800063f */
[----:B------:R-:W-:Y:S01]  /*0ab0*/  ISETP.NE.U32.AND P0, PT, RZ, UR8, PT ;  /* 0x00000008ff007c0c */ /* 0x000fe2000bf05070 */
[----:B------:R-:W-:-:S02]  /*0ac0*/  USHF.R.U64 UR19, UR10, UR15, UR6 ;  /* 0x0000000f0a137299 */ /* 0x000fc40008001206 */
[----:B------:R-:W-:Y:S01]  /*0ad0*/  USHF.R.U32.HI UR10, URZ, UR15, UR6 ;  /* 0x0000000f3f0a7299 */ /* 0x000fe20008011606 */
[----:B0-----:R-:W-:Y:S01]  /*0ae0*/  R2UR UR14, R0 ;  /* 0x00000000000e72ca */ /* 0x001fe200000e0000 */
[----:B------:R-:W-:Y:S01]  /*0af0*/  ULDC UR17, c[0x0][0x608] ;  /* 0x0001820000117ab9 */ /* 0x000fe20000000800 */
[----:B------:R-:W-:Y:S01]  /*0b00*/  ISETP.NE.AND.EX P0, PT, RZ, UR9, PT, P0 ;  /* 0x00000009ff007c0c */ /* 0x000fe2000bf05300 */
[----:B------:R-:W-:Y:S02]  /*0b10*/  USHF.R.U64 UR23, UR19, UR17, UR10 ;  /* 0x0000001113177299 */ /* 0x000fe4000800120a */
[----:B------:R-:W-:Y:S01]  /*0b20*/  USHF.R.U32.HI UR10, URZ, UR17, UR10 ;  /* 0x000000113f0a7299 */ /* 0x000fe2000801160a */
[----:B------:R-:W-:Y:S01]  /*0b30*/  UMOV UR16, 0x1 ;  /* 0x0000000100107882 */ /* 0x000fe20000000000 */
[----:B------:R-:W-:Y:S02]  /*0b40*/  UIADD3 UR12, -UR12, URZ, URZ ;  /* 0x0000003f0c0c7290 */ /* 0x000fe4000fffe13f */
[----:B------:R-:W-:-:S02]  /*0b50*/  USHF.R.U64 UR24, UR23, UR21, UR10 ;  /* 0x0000001517187299 */ /* 0x000fc4000800120a */
[----:B------:R-:W-:Y:S01]  /*0b60*/  USHF.L.U32 UR6, UR16, UR21, URZ ;  /* 0x0000001510067299 */ /* 0x000fe2000800063f */
[----:B------:R-:W-:Y:S01]  /*0b70*/  ULDC UR13, c[0x0][0x144] ;  /* 0x00005100000d7ab9 */ /* 0x000fe20000000800 */
[----:B------:R-:W-:Y:S01]  /*0b80*/  ULDC UR5, c[0x0][0x600] ;  /* 0x0001800000057ab9 */ /* 0x000fe20000000800 */
[----:B------:R-:W-:Y:S02]  /*0b90*/  ULOP3.LUT UR16, URZ, UR11, URZ, 0x33, !UPT ;  /* 0x0000000b3f107292 */ /* 0x000fe4000f8e333f */
[----:B------:R-:W-:Y:S02]  /*0ba0*/  USHF.R.U32.HI UR11, URZ, UR21, UR10 ;  /* 0x000000153f0b7299 */ /* 0x000fe4000801160a */
[----:B------:R-:W-:Y:S02]  /*0bb0*/  UIADD3 UR18, UR5, -0x1, URZ ;  /* 0xffffffff05127890 */ /* 0x000fe4000fffe03f */
[----:B------:R-:W-:Y:S02]  /*0bc0*/  UIADD3 UR20, -UR14, URZ, URZ ;  /* 0x0000003f0e147290 */ /* 0x000fe4000fffe13f */
[----:B------:R-:W-:Y:S01]  /*0bd0*/  UIMAD UR4, UR13, UR12, UR4 ;  /* 0x0000000c0d0472a4 */ /* 0x000fe2000f8e0204 */
[----:B------:R-:W-:Y:S01]  /*0be0*/  ULDC UR25, c[0x0][0x148] ;  /* 0x0000520000197ab9 */ /* 0x000fe20000000800 */
[----:B------:R-:W-:Y:S01]  /*0bf0*/  ULDC UR21, c[0x0][0x648] ;  /* 0x0001920000157ab9 */ /* 0x000fe20000000800 */
[----:B------:R-:W-:Y:S01]  /*0c00*/  ULDC UR22, c[0x0][0x638] ;  /* 0x00018e0000167ab9 */ /* 0x000fe20000000800 */
[----:B------:R-:W-:Y:S01]  /*0c10*/  UMOV UR10, UR24 ;  /* 0x00000018000a7c82 */ /* 0x000fe20008000000 */
[----:B------:R-:W-:Y:S07]  /*0c20*/  @!P0 BRA `(.L_x_6) ;  /* 0x0000000000308947 */ /* 0x000fee0003800000 */
[----:B------:R-:W-:Y:S02]  /*0c30*/  ULDC UR14, c[0x0][0x64c] ;  /* 0x00019300000e7ab9 */ /* 0x000fe40000000800 */
        /* <DEDUP_REMOVED lines=8> */
[----:B------:R-:W-:-:S07]  /*0cc0*/  UIMAD.WIDE.U32.X UR8, UR17, UR9, UR14, UP0 ;  /* 0x00000009110872a5 */ /* 0x000fce00080e040e */
[----:B------:R-:W-:Y:S01]  /*0cd0*/  UMOV UR10, UR8 ;  /* 0x00000008000a7c82 */ /* 0x000fe20008000000 */
[----:B------:R-:W-:-:S05]  /*0ce0*/  UMOV UR11, UR9 ;  /* 0x00000009000b7c82 */ /* 0x000fca0008000000 */
.L_x_6:
[----:B------:R-:W-:Y:S01]  /*0cf0*/  UISETP.NE.AND UP0, UPT, UR45, URZ, UPT ;  /* 0x0000003f2d00728c */ /* 0x000fe2000bf05270 */
[----:B------:R-:W-:Y:S01]  /*0d00*/  IMAD.MOV.U32 R0, RZ, RZ, 0x1 ;  /* 0x00000001ff007424 */ /* 0x000fe200078e00ff */
[----:B------:R-:W-:Y:S02]  /*0d10*/  USHF.R.U64 UR8, UR10, UR21, UR11 ;  /* 0x000000150a087299 */ /* 0x000fe4000800120b */
[----:B------:R-:W-:Y:S02]  /*0d20*/  ULOP3.LUT UR16, UR23, UR16, URZ, 0xc0, !UPT ;  /* 0x0000001017107292 */ /* 0x000fe4000f8ec03f */
[----:B------:R-:W-:Y:S02]  /*0d30*/  ULOP3.LUT UR18, UR19, UR18, URZ, 0xc0, !UPT ;  /* 0x0000001213127292 */ /* 0x000fe4000f8ec03f */
[----:B------:R-:W-:-:S03]  /*0d40*/  UIMAD UR16, UR6, UR8, UR16 ;  /* 0x00000008061072a4 */ /* 0x000fc6000f8e0210 */
[----:B------:R-:W-:Y:S02]  /*0d50*/  @UP0 UIMAD UR4, UR25, UR20, UR7 ;  /* 0x00000014190402a4 */ /* 0x000fe4000f8e0207 */
[----:B------:R-:W-:-:S04]  /*0d60*/  UIADD3 UR7, -UR8, URZ, URZ ;  /* 0x0000003f08077290 */ /* 0x000fc8000fffe13f */
[----:B------:R-:W-:-:S03]  /*0d70*/  UIMAD UR6, UR7, UR22, UR24 ;  /* 0x00000016070672a4 */ /* 0x000fc6000f8e0218 */
[----:B------:R-:W-:Y:S01]  /*0d80*/  ULDC UR7, c[0x0][0x610] ;  /* 0x0001840000077ab9 */ /* 0x000fe20000000800 */
[----:B------:R-:W-:Y:S02]  /*0d90*/  UIMAD UR6, UR6, UR5, UR18 ;  /* 0x00000005060672a4 */ /* 0x000fe4000f8e0212 */
[----:B------:R-:W-:-:S04]  /*0da0*/  UIMAD UR4, UR16, UR7, UR4 ;  /* 0x00000007100472a4 */ /* 0x000fc8000f8e0204 */
[----:B------:R-:W-:Y:S02]  /*0db0*/  USEL UR42, UR6, UR4, !UP0 ;  /* 0x00000004062a7287 */ /* 0x000fe4000c000000 */
[----:B------:R-:W-:-:S12]  /*0dc0*/  USEL UR41, UR4, UR6, !UP0 ;  /* 0x0000000604297287 */ /* 0x000fd8000c000000 */
.L_x_4:
[----:B------:R-:W-:-:S08]  /*0dd0*/  NOP ;  /* 0x0000000000007918 */ /* 0x000fd00000000000 */
[----:B------:R-:W0:Y:S02]  /*0de0*/  USETMAXREG.TRY_ALLOC.CTAPOOL UP0, 0xf0 ;  /* 0x000000f0000079c8 */ /* 0x000e240008000600 */
[----:B0-----:R-:W-:-:S13]  /*0df0*/  PLOP3.LUT P0, PT, PT, PT, UP0, 0x80, 0x0 ;  /* 0x000000000000781c */ /* 0x001fda0003f0f008 */
[----:B------:R-:W-:Y:S05]  /*0e00*/  @!P0 BRA `(.L_x_4) ;  /* 0xfffffffc00f08947 */ /* 0x000fea000383ffff */
[----:B------:R-:W-:Y:S01]  /*0e10*/  ULDC.64 UR4, c[0x0][0x598] ;  /* 0x0001660000047ab9 */ /* 0x000fe20000000a00 */
[----:B------:R-:W-:Y:S01]  /*0e20*/  ULDC.64 UR36, c[0x0][0x208] ;  /* 0x0000820000247ab9 */ /* 0x000fe20000000a00 */
[----:B------:R-:W-:-:S04]  /*0e30*/  ISETP.NE.U32.AND P0, PT, RZ, UR4, PT ;  /* 0x00000004ff007c0c */ /* 0x000fc8000bf05070 */
[----:B------:R-:W-:-:S13]  /*0e40*/  ISETP.NE.AND.EX P0, PT, RZ, UR5, PT, P0 ;  /* 0x00000005ff007c0c */ /* 0x000fda000bf05300 */
[----:B------:R-:W-:Y:S05]  /*0e50*/  @!P0 BRA `(.L_x_7) ;  /* 0x00000000001c8947 */ /* 0x000fea0003800000 */
[----:B------:R-:W0:Y:S02]  /*0e60*/  LDC.64 R2, c[0x0][0x598] ;  /* 0x00016600ff027b82 */ /* 0x000e240000000a00 */
[----:B0-----:R-:W2:Y:S02]  /*0e70*/  LDG.E.64 R2, desc[UR36][R2.64] ;  /* 0x0000002402027981 */ /* 0x001ea4000c1e1b00 */
[----:B--2---:R-:W-:-:S04]  /*0e80*/  ISETP.NE.U32.AND P0, PT, R2, RZ, PT ;  /* 0x000000ff0200720c */ /* 0x004fc80003f05070 */
[----:B------:R-:W-:-:S13]  /*0e90*/  ISETP.NE.AND.EX P0, PT, R3, RZ, PT, P0 ;  /* 0x000000ff0300720c */ /* 0x000fda0003f05300 */
[----:B------:R-:W-:Y:S05]  /*0ea0*/  @!P0 BRA `(.L_x_7) ;  /* 0x0000000000088947 */ /* 0x000fea0003800000 */
[----:B------:R0:W5:Y:S01]  /*0eb0*/  LD.E R2, desc[UR36][R2.64] ;  /* 0x0000002402027980 */ /* 0x000162000c101900 */
[----:B------:R-:W-:Y:S05]  /*0ec0*/  BRA `(.L_x_8) ;  /* 0x0000000000247947 */ /* 0x000fea0003800000 */
.L_x_7:
[----:B------:R-:W-:Y:S02]  /*0ed0*/  ULDC.64 UR4, c[0x0][0x588] ;  /* 0x0001620000047ab9 */ /* 0x000fe40000000a00 */
[----:B------:R-:W-:-:S04]  /*0ee0*/  ISETP.NE.U32.AND P0, PT, RZ, UR4, PT ;  /* 0x00000004ff007c0c */ /* 0x000fc8000bf05070 */
[----:B------:R-:W-:-:S13]  /*0ef0*/  ISETP.NE.AND.EX P0, PT, RZ, UR5, PT, P0 ;  /* 0x00000005ff007c0c */ /* 0x000fda000bf05300 */
[----:B------:R-:W-:Y:S05]  /*0f00*/  @!P0 BRA `(.L_x_9) ;  /* 0x00000000000c8947 */ /* 0x000fea0003800000 */
[----:B------:R-:W0:Y:S02]  /*0f10*/  LDC.64 R2, c[0x0][0x588] ;  /* 0x00016200ff027b82 */ /* 0x000e240000000a00 */
[----:B0-----:R1:W5:Y:S01]  /*0f20*/  LDG.E R2, desc[UR36][R2.64] ;  /* 0x0000002402027981 */ /* 0x001362000c1e1900 */
[----:B------:R-:W-:Y:S05]  /*0f30*/  BRA `(.L_x_8) ;  /* 0x0000000000087947 */ /* 0x000fea0003800000 */
.L_x_9:
[----:B------:R-:W-:Y:S02]  /*0f40*/  ULDC UR4, c[0x0][0x580] ;  /* 0x0001600000047ab9 */ /* 0x000fe40000000800 */
[----:B------:R-:W-:-:S07]  /*0f50*/  MOV R2, UR4 ;  /* 0x0000000400027c02 */ /* 0x000fce0008000f00 */
.L_x_8:
[----:B------:R-:W-:Y:S02]  /*0f60*/  ULDC.64 UR4, c[0x0][0x5a0] ;  /* 0x0001680000047ab9 */ /* 0x000fe40000000a00 */
[----:B------:R-:W-:-:S04]  /*0f70*/  ISETP.NE.U32.AND P0, PT, RZ, UR4, PT ;  /* 0x00000004ff007c0c */ /* 0x000fc8000bf05070 */
[----:B------:R-:W-:-:S13]  /*0f80*/  ISETP.NE.AND.EX P0, PT, RZ, UR5, PT, P0 ;  /* 0x00000005ff007c0c */ /* 0x000fda000bf05300 */
[----:B------:R-:W-:Y:S05]  /*0f90*/  @!P0 BRA `(.L_x_10) ;  /* 0x00000000001c8947 */ /* 0x000fea0003800000 */
[----:B------:R-:W2:Y:S02]  /*0fa0*/  LDC.64 R4, c[0x0][0x5a0] ;  /* 0x00016800ff047b82 */ /* 0x000ea40000000a00 */
[----:B--2---:R-:W2:Y:S02]  /*0fb0*/  LDG.E.64 R4, desc[UR36][R4.64] ;  /* 0x0000002404047981 */ /* 0x004ea4000c1e1b00 */
[----:B--2---:R-:W-:-:S04]  /*0fc0*/  ISETP.NE.U32.AND P0, PT, R4, RZ, PT ;  /* 0x000000ff0400720c */ /* 0x004fc80003f05070 */
[----:B------:R-:W-:-:S13]  /*0fd0*/  ISETP.NE.AND.EX P0, PT, R5, RZ, PT, P0 ;  /* 0x000000ff0500720c */ /* 0x000fda0003f05300 */
[----:B------:R-:W-:Y:S05]  /*0fe0*/  @!P0 BRA `(.L_x_10) ;  /* 0x0000000000088947 */ /* 0x000fea0003800000 */
[----:B------:R2:W5:Y:S01]  /*0ff0*/  LD.E R16, desc[UR36][R4.64] ;  /* 0x0000002404107980 */ /* 0x000562000c101900 */
[----:B------:R-:W-:Y:S05]  /*1000*/  BRA `(.L_x_11) ;  /* 0x0000000000247947 */ /* 0x000fea0003800000 */
.L_x_10:
[----:B------:R-:W-:Y:S02]  /*1010*/  ULDC.64 UR4, c[0x0][0x590] ;  /* 0x0001640000047ab9 */ /* 0x000fe40000000a00 */
[----:B------:R-:W-:-:S04]  /*1020*/  ISETP.NE.U32.AND P0, PT, RZ, UR4, PT ;  /* 0x00000004ff007c0c */ /* 0x000fc8000bf05070 */
[----:B------:R-:W-:-:S13]  /*1030*/  ISETP.NE.AND.EX P0, PT, RZ, UR5, PT, P0 ;  /* 0x00000005ff007c0c */ /* 0x000fda000bf05300 */
[----:B------:R-:W-:Y:S05]  /*1040*/  @!P0 BRA `(.L_x_12) ;  /* 0x00000000000c8947 */ /* 0x000fea0003800000 */
[----:B------:R-:W2:Y:S02]  /*1050*/  LDC.64 R16, c[0x0][0x590] ;  /* 0x00016400ff107b82 */ /* 0x000ea40000000a00 */
[----:B--2---:R3:W5:Y:S01]  /*1060*/  LDG.E R16, desc[UR36][R16.64] ;  /* 0x0000002410107981 */ /* 0x004762000c1e1900 */
[----:B------:R-:W-:Y:S05]  /*1070*/  BRA `(.L_x_11) ;  /* 0x0000000000087947 */ /* 0x000fea0003800000 */
.L_x_12:
[----:B------:R-:W-:Y:S02]  /*1080*/  ULDC UR4, c[0x0][0x584] ;  /* 0x0001610000047ab9 */ /* 0x000fe40000000800 */
[----:B------:R-:W-:-:S07]  /*1090*/  IMAD.U32 R16, RZ, RZ, UR4 ;  /* 0x00000004ff107e24 */ /* 0x000fce000f8e00ff */
.L_x_11:
[----:B------:R-:W-:-:S13]  /*10a0*/  LOP3.LUT P0, RZ, R0, 0xff, RZ, 0xc0, !PT ;  /* 0x000000ff00ff7812 */ /* 0x000fda000780c0ff */
[----:B------:R-:W-:Y:S05]  /*10b0*/  @!P0 EXIT ;  /* 0x000000000000894d */ /* 0x000fea0003800000 */
[----:B------:R-:W-:Y:S01]  /*10c0*/  ULDC UR4, c[0x0][0x28c] ;  /* 0x0000a30000047ab9 */ /* 0x000fe20000000800 */
[----:B------:R-:W-:Y:S01]  /*10d0*/  UMOV UR38, URZ ;  /* 0x0000003f00267c82 */ /* 0x000fe20008000000 */
[----:B------:R-:W-:Y:S01]  /*10e0*/  UIADD3 UR4, UR4, 0x1f, URZ ;  /* 0x0000001f04047890 */ /* 0x000fe2000fffe03f */
[----:B------:R-:W-:-:S03]  /*10f0*/  UMOV UR39, URZ ;  /* 0x0000003f00277c82 */ /* 0x000fc60008000000 */
[----:B------:R-:W-:-:S04]  /*1100*/  USHF.R.S32.HI UR5, URZ, 0x1f, UR4 ;  /* 0x0000001f3f057899 */ /* 0x000fc80008011404 */
[----:B------:R-:W-:-:S04]  /*1110*/  ULEA.HI UR5, UR5, UR4, URZ, 0x5 ;  /* 0x0000000405057291 */ /* 0x000fc8000f8f283f */
[----:B------:R-:W-:-:S12]  /*1120*/  USHF.R.S32.HI UR44, URZ, 0x5, UR5 ;  /* 0x000000053f2c7899 */ /* 0x000fd80008011405 */
.L_x_540:
[----:B----4-:R-:W4:Y:S01]  /*1130*/  S2R R0, SR_TID.X ;  /* 0x0000000000007919 */ /* 0x010f220000002100 */
[----:B0-----:R-:W0:Y:S01]  /*1140*/  S2UR UR6, SR_CgaCtaId ;  /* 0x00000000000679c3 */ /* 0x001e220000008800 */
[----:B------:R-:W-:Y:S02]  /*1150*/  UMOV UR46, 0x400 ;  /* 0x00000400002e7882 */ /* 0x000fe40000000000 */
[----:B0-----:R-:W-:Y:S01]  /*1160*/  ULEA UR46, UR6, UR46, 0x18 ;  /* 0x0000002e062e7291 */ /* 0x001fe2000f8ec03f */
[----:B----4-:R-:W-:-:S04]  /*1170*/  LOP3.LUT R0, R0, 0x80, RZ, 0xc0, !PT ;  /* 0x0000008000007812 */ /* 0x010fc800078ec0ff */
[----:B------:R-:W-:-:S06]  /*1180*/  SHF.R.U32.HI R0, RZ, 0x7, R0 ;  /* 0x00000007ff007819 */ /* 0x000fcc0000011600 */
[----:B------:R-:W0:Y:S02]  /*1190*/  SHFL.IDX PT, R0, R0, RZ, 0x1f ;  /* 0x00001fff00007589 */ /* 0x000e2400000e0000 */
[----:B0-----:R-:W-:-:S13]  /*11a0*/  R2UR UR4, R0 ;  /* 0x00000000000472ca */ /* 0x001fda00000e0000 */
[----:B------:R-:W-:-:S04]  /*11b0*/  ULEA.HI UR5, UR4, UR4, URZ, 0x1 ;  /* 0x0000000404057291 */ /* 0x000fc8000f8f083f */
[----:B------:R-:W-:-:S04]  /*11c0*/  ULOP3.LUT UR5, UR5, 0x7fffe, URZ, 0xc0, !UPT ;  /* 0x0007fffe05057892 */ /* 0x000fc8000f8ec03f */
[----:B------:R-:W-:-:S03]  /*11d0*/  UIADD3 UR5, UR4, -UR5, URZ ;  /* 0x8000000504057290 */ /* 0x000fc6000fffe03f */
[----:B------:R-:W-:Y:S01]  /*11e0*/  ULDC UR4, c[0x0][0x28c] ;  /* 0x0000a30000047ab9 */ /* 0x000fe20000000800 */
[----:B------:R-:W-:Y:S01]  /*11f0*/  ULEA UR5, UR5, UR46, 0xd ;  /* 0x0000002e05057291 */ /* 0x000fe2000f8e683f */
[----:B------:R-:W-:-:S03]  /*1200*/  ISETP.LT.AND P0, PT, RZ, UR4, PT ;  /* 0x00000004ff007c0c */ /* 0x000fc6000bf01270 */
[----:B------:R-:W-:-:S04]  /*1210*/  UIADD3 UR5, UR5, 0x100, URZ ;  /* 0x0000010005057890 */ /* 0x000fc8000fffe03f */
[----:B------:R-:W-:-:S04]  /*1220*/  USHF.R.U32.HI UR5, URZ, 0x4, UR5 ;  /* 0x000000043f057899 */ /* 0x000fc80008011605 */
[----:B------:R-:W-:Y:S02]  /*1230*/  ULOP3.LUT UR47, UR5, 0x3fff, URZ, 0xc0, !UPT ;  /* 0x00003fff052f7892 */ /* 0x000fe4000f8ec03f */
[----:B-123--:R-:W-:Y:S10]  /*1240*/  @P0 BRA `(.L_x_13) ;  /* 0x0000000000400947 */ /* 0x00eff40003800000 */
[----:B------:R-:W-:Y:S01]  /*1250*/  MOV R0, 0x0 ;  /* 0x0000000000007802 */ /* 0x000fe20000000f00 */
[----:B------:R-:W-:Y:S01]  /*1260*/  ULDC.64 UR4, c[0x4][0x68] ;  /* 0x01001a0000047ab9 */ /* 0x000fe20000000a00 */
[----:B------:R-:W-:Y:S01]  /*1270*/  ULDC.64 UR6, c[0x4][0x8] ;  /* 0x0100020000067ab9 */ /* 0x000fe20000000a00 */
[----:B--2---:R-:W-:Y:S01]  /*1280*/  MOV R4, UR4 ;  /* 0x0000000400047c02 */ /* 0x004fe20008000f00 */
[----:B------:R0:W2:Y:S01]  /*1290*/  LDC.64 R14, c[0x4][R0] ;  /* 0x01000000000e7b82 */ /* 0x0000a20000000a00 */
[----:B------:R-:W-:Y:S01]  /*12a0*/  IMAD.U32 R5, RZ, RZ, UR5 ;  /* 0x00000005ff057e24 */ /* 0x000fe2000f8e00ff */
[----:B------:R-:W-:Y:S01]  /*12b0*/  ULDC.64 UR4, c[0x4][0x70] ;  /* 0x01001c0000047ab9 */ /* 0x000fe20000000a00 */
[----:B------:R-:W-:Y:S01]  /*12c0*/  MOV R10, UR6 ;  /* 0x00000006000a7c02 */ /* 0x000fe20008000f00 */
[----:B------:R-:W-:Y:S01]  /*12d0*/  IMAD.U32 R7, RZ, RZ, UR5 ;  /* 0x00000005ff077e24 */ /* 0x000fe2000f8e00ff */
[----:B------:R-:W-:Y:S01]  /*12e0*/  MOV R6, UR4 ;  /* 0x0000000400067c02 */ /* 0x000fe20008000f00 */
[----:B------:R-:W-:Y:S01]  /*12f0*/  IMAD.U32 R11, RZ, RZ, UR7 ;  /* 0x00000007ff0b7e24 */ /* 0x000fe2000f8e00ff */
[----:B------:R-:W-:Y:S01]  /*1300*/  MOV R8, 0x1e1 ;  /* 0x000001e100087802 */ /* 0x000fe20000000f00 */
[----:B------:R-:W-:Y:S01]  /*1310*/  IMAD.MOV.U32 R12, RZ, RZ, 0x1 ;  /* 0x00000001ff0c7424 */ /* 0x000fe200078e00ff */
[----:B0-----:R-:W-:-:S07]  /*1320*/  MOV R13, RZ ;  /* 0x000000ff000d7202 */ /* 0x001fce0000000f00 */
[----:B------:R-:W-:-:S07]  /*1330*/  LEPC R20, `(.L_x_13) ;  /* 0x000000001014794e */ /* 0x000fce0000000000 */
[----:B-123-5:R-:W-:Y:S05]  /*1340*/  CALL.ABS.NOINC R14 ;  /* 0x000000000e007343 */ /* 0x02efea0003c00000 */
.L_x_13:
[----:B------:R-:W-:-:S06]  /*1350*/  ULOP3.LUT UR4, UR40, 0x1, URZ, 0xfc, !UPT ;  /* 0x0000000128047892 */ /* 0x000fcc000f8efc3f */
[----:B------:R-:W-:-:S05]  /*1360*/  IMAD.U32 R0, RZ, RZ, UR4 ;  /* 0x00000004ff007e24 */ /* 0x000fca000f8e00ff */
[----:B------:R-:W-:-:S13]  /*1370*/  ISETP.NE.AND P0, PT, R0, 0x3, PT ;  /* 0x000000030000780c */ /* 0x000fda0003f05270 */
[----:B------:R-:W-:Y:S05]  /*1380*/  @!P0 BRA `(.L_x_14) ;  /* 0x0000000000048947 */ /* 0x000fea0003800000 */
[----:B------:R-:W-:Y:S01]  /*1390*/  BPT.TRAP 0x1 ;  /* 0x000000040000795c */ /* 0x000fe20000300000 */
.L_x_14:
[----:B------:R-:W-:Y:S01]  /*13a0*/  IMAD.U32 R0, RZ, RZ, UR38 ;  /* 0x00000026ff007e24 */ /* 0x000fe2000f8e00ff */
[----:B-1----:R-:W-:-:S04]  /*13b0*/  MOV R3, UR39 ;  /* 0x0000002700037c02 */ /* 0x002fc80008000f00 */
[----:B------:R-:W-:Y:S02]  /*13c0*/  LEA R3, R3, UR46, 0x3 ;  /* 0x0000002e03037c11 */ /* 0x000fe4000f8e18ff */
[----:B------:R-:W-:-:S04]  /*13d0*/  SHF.L.U32 R0, R0, 0x1f, RZ ;  /* 0x0000001f00007819 */ /* 0x000fc800000006ff */
[----:B------:R0:W1:Y:S01]  /*13e0*/  SYNCS.PHASECHK.TRANS64.TRYWAIT P1, [R3+URZ], R0 ;  /* 0x00000000030075a7 */ /* 0x000062000802017f */
[----:B------:R-:W-:Y:S05]  /*13f0*/  @!P0 BRA `(.L_x_15) ;  /* 0x0000000000048947 */ /* 0x000fea0003800000 */
[----:B------:R-:W-:Y:S01]  /*1400*/  BPT.TRAP 0x1 ;  /* 0x000000040000795c */ /* 0x000fe20000300000 */
.L_x_15:
[----:B-1----:R-:W-:Y:S05]  /*1410*/  @P1 BRA `(.L_x_16) ;  /* 0x0000000000081947 */ /* 0x002fea0003800000 */
[----:B------:R-:W1:Y:S02]  /*1420*/  SYNCS.PHASECHK.TRANS64.TRYWAIT P1, [R3+URZ], R0 ;  /* 0x00000000030075a7 */ /* 0x000e64000802017f */
[----:B-1----:R-:W-:Y:S05]  /*1430*/  @!P1 BRA `(.L_x_17) ;  /* 0x00000170007c9947 */ /* 0x002fea0003800000 */
.L_x_16:
[----:B------:R-:W-:-:S04]  /*1440*/  UISETP.LT.AND UP0, UPT, UR44, 0x1, UPT ;  /* 0x000000012c00788c */ /* 0x000fc8000bf01270 */
[----:B------:R-:W-:-:S04]  /*1450*/  USEL UR4, UR44, 0x1, UP0 ;  /* 0x000000012c047887 */ /* 0x000fc80008000000 */
[----:B------:R-:W-:-:S06]  /*1460*/  UIADD3 UR4, UR44, -UR4, URZ ;  /* 0x800000042c047290 */ /* 0x000fcc000fffe03f */
[----:B01----:R-:W-:Y:S01]  /*1470*/  MOV R0, UR4 ;  /* 0x0000000400007c02 */ /* 0x003fe20008000f00 */
[----:B------:R-:W-:Y:S05]  /*1480*/  WARPSYNC.ALL ;  /* 0x0000000000007948 */ /* 0x000fea0003800000 */
[----:B------:R-:W-:Y:S01]  /*1490*/  ISETP.GE.AND P1, PT, R0, 0x1, PT ;  /* 0x000000010000780c */ /* 0x000fe20003f26270 */
[----:B------:R-:W-:Y:S01]  /*14a0*/  UIADD3 UR46, UR46, 0x28100, URZ ;  /* 0x000281002e2e7890 */ /* 0x000fe2000fffe03f */
[----:B------:R-:W-:Y:S01]  /*14b0*/  WARPGROUP.ARRIVE ;  /* 0x00000000000079c5 */ /* 0x000fe20000000000 */
[----:B------:R-:W-:Y:S01]  /*14c0*/  ULOP3.LUT UR4, UR47, 0x10000, URZ, 0xfc, !UPT ;  /* 0x000100002f047892 */ /* 0x000fe2000f8efc3f */
[----:B-----5:R0:W-:Y:S01]  /*14d0*/  STL [R1+0x2c4], R16 ;  /* 0x0002c41001007387 */ /* 0x0201e20000100800 */
[----:B------:R-:W-:-:S02]  /*14e0*/  USHF.R.U32.HI UR46, URZ, 0x4, UR46 ;  /* 0x000000043f2e7899 */ /* 0x000fc4000801162e */
[----:B------:R-:W-:Y:S01]  /*14f0*/  ULEA UR6, UR39, UR4, 0xb ;  /* 0x0000000427067291 */ /* 0x000fe2000f8e583f */
[----:B------:R1:W-:Y:S01]  /*1500*/  STL [R1+0x2c0], R2 ;  /* 0x0002c00201007387 */ /* 0x0003e20000100800 */
[----:B------:R-:W-:Y:S01]  /*1510*/  ULOP3.LUT UR5, UR46, 0x3fff, URZ, 0xc0, !UPT ;  /* 0x00003fff2e057892 */ /* 0x000fe2000f8ec03f */
[----:B------:R-:W-:Y:S01]  /*1520*/  UMOV UR9, 0x40000040 ;  /* 0x4000004000097882 */ /* 0x000fe20000000000 */
[----:B------:R-:W-:Y:S02]  /*1530*/  UMOV UR11, 0x40000040 ;  /* 0x40000040000b7882 */ /* 0x000fe40000000000 */
[----:B------:R-:W-:Y:S01]  /*1540*/  ULOP3.LUT UR5, UR5, 0x10000, URZ, 0xfc, !UPT ;  /* 0x0001000005057892 */ /* 0x000fe2000f8efc3f */
[----:B------:R4:W-:Y:S01]  /*1550*/  STL [R1+0x2bc], R0 ;  /* 0x0002bc0001007387 */ /* 0x0009e20000100800 */
[----:B------:R-:W-:Y:S02]  /*1560*/  UMOV UR8, UR6 ;  /* 0x0000000600087c82 */ /* 0x000fe40008000000 */
[----:B------:R-:W-:-:S07]  /*1570*/  ULEA UR7, UR39, UR5, 0xb ;  /* 0x0000000527077291 */ /* 0x000fce000f8e583f */
[----:B------:R-:W-:Y:S02]  /*1580*/  UMOV UR10, UR7 ;  /* 0x00000007000a7c82 */ /* 0x000fe40008000000 */
[----:B------:R-:W-:Y:S01]  /*1590*/  HGMMA.64x256x8.F32.TF32 R24, gdesc[UR8], RZ, !UPT, gsb0 ;  /* 0x07e00000081879f0 */ /* 0x000fe2000c0028ff */
[----:B------:R-:W-:Y:S01]  /*15a0*/  UIADD3 UR8, UR6, 0x400, URZ ;  /* 0x0000040006087890 */ /* 0x000fe2000fffe03f */
[----:B------:R-:W-:Y:S01]  /*15b0*/  UMOV UR9, 0x40000040 ;  /* 0x4000004000097882 */ /* 0x000fe20000000000 */
[----:B------:R-:W-:Y:S02]  /*15c0*/  WARPGROUP.DEPBAR.LE gsb0, 0x0 ;  /* 0x00008000000079c5 */ /* 0x000fe40000010000 */
[----:B------:R-:W-:Y:S01]  /*15d0*/  STL.64 [R1], R24 ;  /* 0x0000001801007387 */ /* 0x000fe20000100a00 */
[----:B------:R-:W-:Y:S01]  /*15e0*/  IMAD.MOV.U32 R235, RZ, RZ, R46 ;  /* 0x000000ffffeb7224 */ /* 0x000fe200078e002e */
[----:B------:R-:W-:Y:S01]  /*15f0*/  MOV R234, R47 ;  /* 0x0000002f00ea7202 */ /* 0x000fe20000000f00 */
[----:B------:R-:W-:Y:S01]  /*1600*/  IMAD.MOV.U32 R233, RZ, RZ, R48 ;  /* 0x000000ffffe97224 */ /* 0x000fe200078e0030 */
[----:B------:R-:W-:Y:S01]  /*1610*/  STL.64 [R1+0x8], R26 ;  /* 0x0000081a01007387 */ /* 0x000fe20000100a00 */
[----:B------:R-:W-:Y:S01]  /*1620*/  MOV R232, R49 ;  /* 0x0000003100e87202 */ /* 0x000fe20000000f00 */
[----:B------:R-:W-:Y:S01]  /*1630*/  IMAD.MOV.U32 R231, RZ, RZ, R50 ;  /* 0x000000ffffe77224 */ /* 0x000fe200078e0032 */
[----:B------:R-:W-:Y:S01]  /*1640*/  MOV R230, R51 ;  /* 0x0000003300e67202 */ /* 0x000fe20000000f00 */
[----:B------:R-:W-:Y:S01]  /*1650*/  STL.64 [R1+0x10], R28 ;  /* 0x0000101c01007387 */ /* 0x000fe20000100a00 */
        /* <DEDUP_REMOVED lines=90> */
[----:B---3--:R-:W-:Y:S01]  /*1c00*/  MOV R17, R135 ;  /* 0x0000008700117202 */ /* 0x008fe20000000f00 */
[----:B0-----:R-:W-:Y:S01]  /*1c10*/  IMAD.MOV.U32 R16, RZ, RZ, R136 ;  /* 0x000000ffff107224 */ /* 0x001fe200078e0088 */
        /* <DEDUP_REMOVED lines=10> */
[----:B--2---:R-:W-:Y:S01]  /*1cc0*/  MOV R5, R147 ;  /* 0x0000009300057202 */ /* 0x004fe20000000f00 */
[----:B------:R-:W-:Y:S01]  /*1cd0*/  IMAD.MOV.U32 R4, RZ, RZ, R148 ;  /* 0x000000ffff047224 */ /* 0x000fe200078e0094 */
[----:B------:R-:W-:Y:S01]  /*1ce0*/  MOV R3, R149 ;  /* 0x0000009500037202 */ /* 0x000fe20000000f00 */
[----:B-1----:R-:W-:Y:S01]  /*1cf0*/  IMAD.MOV.U32 R2, RZ, RZ, R150 ;  /* 0x000000ffff027224 */ /* 0x002fe200078e0096 */
[----:B------:R0:W-:Y:S01]  /*1d00*/  STL.64 [R1+0x50], R44 ;  /* 0x0000502c01007387 */ /* 0x0001e20000100a00 */
[----:B----4-:R-:W-:-:S03]  /*1d10*/  MOV R0, R151 ;  /* 0x0000009700007202 */ /* 0x010fc60000000f00 */
[----:B------:R-:W-:Y:S01]  /*1d20*/  STL [R1+0x578], R160 ;  /* 0x000578a001007387 */ /* 0x000fe20000100800 */
[----:B0-----:R-:W-:-:S06]  /*1d30*/  WARPGROUP.ARRIVE ;  /* 0x00000000000079c5 */ /* 0x001fcc0000000000 */
[----:B------:R-:W-:Y:S03]  /*1d40*/  HGMMA.64x256x8.F32.TF32 R24, gdesc[UR8], RZ, !UPT, gsb0 ;  /* 0x07e00000081879f0 */ /* 0x000fe6000c0028ff */
[----:B------:R-:W-:Y:S02]  /*1d50*/  WARPGROUP.DEPBAR.LE gsb0, 0x0 ;  /* 0x00008000000079c5 */ /* 0x000fe40000010000 */
[----:B------:R-:W-:Y:S04]  /*1d60*/  STL.64 [R1+0x570], R150 ;  /* 0x0005709601007387 */ /* 0x000fe80000100a00 */
        /* <DEDUP_REMOVED lines=20> */
[----:B------:R0:W-:Y:S04]  /*1eb0*/  STL.64 [R1+0x4c8], R108 ;  /* 0x0004c86c01007387 */ /* 0x0001e80000100a00 */
[----:B0-----:R-:W2:Y:S04]  /*1ec0*/  LDL.LU R108, [R1] ;  /* 0x00000000016c7983 */ /* 0x001ea80000300800 */
[----:B------:R-:W2:Y:S04]  /*1ed0*/  LDL.LU R109, [R1+0x4] ;  /* 0x00000400016d7983 */ /* 0x000ea80000300800 */
        /* <DEDUP_REMOVED lines=19> */
[----:B------:R-:W2:Y:S01]  /*2010*/  LDL.LU R129, [R1+0x54] ;  /* 0x0000540001817983 */ /* 0x000ea20000300800 */
        /* <DEDUP_REMOVED lines=46> */
[----:B------:R-:W-:-:S02]  /*2300*/  UIADD3 UR8, UR6, 0x2, URZ ;  /* 0x0000000206087890 */ /* 0x000fc4000fffe03f */
[----:B------:R-:W-:Y:S01]  /*2310*/  UIADD3 UR10, UR7, 0x2, URZ ;  /* 0x00000002070a7890 */ /* 0x000fe2000fffe03f */
[----:B------:R-:W-:Y:S01]  /*2320*/  UMOV UR9, 0x40000040 ;  /* 0x4000004000097882 */ /* 0x000fe20000000000 */
[----:B------:R-:W-:Y:S01]  /*2330*/  UMOV UR11, 0x40000040 ;  /* 0x40000040000b7882 */ /* 0x000fe20000000000 */
[----:B--2---:R-:W-:-:S06]  /*2340*/  WARPGROUP.ARRIVE ;  /* 0x00000000000079c5 */ /* 0x004fcc0000000000 */
[----:B------:R-:W-:Y:S03]  /*2350*/  HGMMA.64x256x8.F32.TF32 R108, gdesc[UR8], R108, gsb0 ;  /* 0x07e00000086c79f0 */ /* 0x000fe6000800286c */
[----:B------:R-:W-:Y:S02]  /*2360*/  WARPGROUP.DEPBAR.LE gsb0, 0x0 ;  /* 0x00008000000079c5 */ /* 0x000fe40000010000 */
[----:B------:R-:W-:Y:S04]  /*2370*/  STL.64 [R1], R108 ;  /* 0x0000006c01007387 */ /* 0x000fe80000100a00 */
        /* <DEDUP_REMOVED lines=63> */
[----:B0-----:R-:W2:Y:S04]  /*2770*/  LDL.LU R160, [R1+0x578] ;  /* 0x0005780001a07983 */ /* 0x001ea80000300800 */
[----:B------:R-:W3:Y:S04]  /*2780*/  LDL.LU.64 R150, [R1+0x570] ;  /* 0x0005700001967983 */ /* 0x000ee80000300a00 */
        /* <DEDUP_REMOVED lines=20> */
[----:B------:R-:W3:Y:S01]  /*28d0*/  LDL.LU.64 R108, [R1+0x4c8] ;  /* 0x0004c800016c7983 */ /* 0x000ee20000300a00 */
[----:B------:R-:W-:Y:S01]  /*28e0*/  UIADD3 UR8, UR6, 0x402, URZ ;  /* 0x0000040206087890 */ /* 0x000fe2000fffe03f */
[----:B------:R-:W-:Y:S01]  /*28f0*/  UMOV UR9, 0x40000040 ;  /* 0x4000004000097882 */ /* 0x000fe20000000000 */
[----:B---3--:R-:W-:-:S07]  /*2900*/  WARPGROUP.ARRIVE ;  /* 0x00000000000079c5 */ /* 0x008fce0000000000 */
[----:B------:R-:W-:Y:S03]  /*2910*/  HGMMA.64x256x8.F32.TF32 R24, gdesc[UR8], R24, gsb0 ;  /* 0x07e00000081879f0 */ /* 0x000fe60008002818 */
        /* <DEDUP_REMOVED lines=65> */
[----:B0-----:R-:W3:Y:S04]  /*2d30*/  LDL.LU.64 R24, [R1] ;  /* 0x0000000001187983 */ /* 0x001ee80000300a00 */
        /* <DEDUP_REMOVED lines=63> */
[----:B------:R-:W-:-:S02]  /*3130*/  UIADD3 UR8, UR6, 0x4, URZ ;  /* 0x0000000406087890 */ /* 0x000fc4000fffe03f */
[----:B------:R-:W-:Y:S01]  /*3140*/  UIADD3 UR10, UR7, 0x4, URZ ;  /* 0x00000004070a7890 */ /* 0x000fe2000fffe03f */
[----:B------:R-:W-:Y:S01]  /*3150*/  UMOV UR9, 0x40000040 ;  /* 0x4000004000097882 */ /* 0x000fe20000000000 */
[----:B------:R-:W-:Y:S01]  /*3160*/  UMOV UR11, 0x40000040 ;  /* 0x40000040000b7882 */ /* 0x000fe20000000000 */
[----:B---3--:R-:W-:-:S06]  /*3170*/  WARPGROUP.ARRIVE ;  /* 0x00000000000079c5 */ /* 0x008fcc0000000000 */
[----:B------:R-:W-:Y:S03]  /*3180*/  HGMMA.64x256x8.F32.TF32 R24, gdesc[UR8], R24, gsb0 ;  /* 0x07e00000081879f0 */ /* 0x000fe60008002818 */
        /* <DEDUP_REMOVED lines=41> */
[----:B------:R0:W-:Y:S01]  /*3420*/  STL.64 [R1+0x50], R44 ;  /* 0x0000502c01007387 */ /* 0x0001e20000100a00 */
[----:B------:R-:W-:Y:S01]  /*3430*/  IMAD.MOV.U32 R204, RZ, RZ, R120 ;  /* 0x000000ffffcc7224 */ /* 0x000fe200078e0078 */
[----:B------:R-:W-:Y:S01]  /*3440*/  MOV R205, R121 ;  /* 0x0000007900cd7202 */ /* 0x000fe20000000f00 */
[----:B------:R-:W-:Y:S01]  /*3450*/  IMAD.MOV.U32 R202, RZ, RZ, R118 ;  /* 0x000000ffffca7224 */ /* 0x000fe200078e0076 */
[----:B------:R-:W3:Y:S01]  /*3460*/  LDL.LU.64 R150, [R1+0x4c0] ;  /* 0x0004c00001967983 */ /* 0x000ee20000300a00 */
[----:B------:R-:W-:Y:S01]  /*3470*/  MOV R203, R119 ;  /* 0x0000007700cb7202 */ /* 0x000fe20000000f00 */
[----:B------:R-:W-:Y:S01]  /*3480*/  IMAD.MOV.U32 R200, RZ, RZ, R116 ;  /* 0x000000ffffc87224 */ /* 0x000fe200078e0074 */
[----:B------:R-:W-:Y:S01]  /*3490*/  MOV R201, R117 ;  /* 0x0000007500c97202 */ /* 0x000fe20000000f00 */
[----:B------:R-:W3:Y:S01]  /*34a0*/  LDL.LU.64 R148, [R1+0x4b8] ;  /* 0x0004b80001947983 */ /* 0x000ee20000300a00 */
        /* <DEDUP_REMOVED lines=92> */
[----:B------:R-:W-:-:S03]  /*3a70*/  MOV R2, R47 ;  /* 0x0000002f00027202 */ /* 0x000fc60000000f00 */
        /* <DEDUP_REMOVED lines=28> */
[----:B0-----:R-:W3:Y:S04]  /*3c40*/  LDL.LU.64 R44, [R1+0x318] ;  /* 0x00031800012c7983 */ /* 0x001ee80000300a00 */
        /* <DEDUP_REMOVED lines=11> */
[----:B------:R-:W-:-:S02]  /*3d00*/  UMOV UR9, 0x40000040 ;  /* 0x4000004000097882 */ /* 0x000fc40000000000 */
[----:B--2---:R-:W-:Y:S01]  /*3d10*/  STL [R1+0x2b8], R160 ;  /* 0x0002b8a001007387 */ /* 0x004fe20000100800 */
[----:B---3--:R-:W-:-:S06]  /*3d20*/  WARPGROUP.ARRIVE ;  /* 0x00000000000079c5 */ /* 0x008fcc0000000000 */
        /* <DEDUP_REMOVED lines=88> */
[----:B------:R-:W-:Y:S01]  /*42b0*/  UIADD3 UR8, UR6, 0x6, URZ ;  /* 0x0000000606087890 */ /* 0x000fe2000fffe03f */
[----:B------:R-:W-:Y:S01]  /*42c0*/  IMAD.MOV.U32 R235, RZ, RZ, R3 ;  /* 0x000000ffffeb7224 */ /* 0x000fe200078e0003 */
[----:B------:R-:W-:Y:S01]  /*42d0*/  UIADD3 UR10, UR7, 0x6, URZ ;  /* 0x00000006070a7890 */ /* 0x000fe2000fffe03f */
[----:B------:R0:W5:Y:S01]  /*42e0*/  LDL.LU R16, [R1+0x2c4] ;  /* 0x0002c40001107983 */ /* 0x0001620000300800 */
[----:B------:R-:W-:Y:S01]  /*42f0*/  UMOV UR9, 0x40000040 ;  /* 0x4000004000097882 */ /* 0x000fe20000000000 */
[----:B------:R-:W-:-:S02]  /*4300*/  UMOV UR11, 0x40000040 ;  /* 0x40000040000b7882 */ /* 0x000fc40000000000 */
[----:B------:R0:W5:Y:S04]  /*4310*/  LDL.LU R2, [R1+0x2c0] ;  /* 0x0002c00001027983 */ /* 0x0001680000300800 */
[----:B------:R0:W5:Y:S01]  /*4320*/  LDL.LU R0, [R1+0x2bc] ;  /* 0x0002bc0001007983 */ /* 0x0001620000300800 */
        /* <DEDUP_REMOVED lines=67> */
[----:B-1----:R0:W5:Y:S04]  /*4760*/  LDL.LU R160, [R1+0x2b8] ;  /* 0x0002b80001a07983 */ /* 0x0021680000300800 */
[----:B------:R-:W2:Y:S04]  /*4770*/  LDL.LU.64 R150, [R1+0x2b0] ;  /* 0x0002b00001967983 */ /* 0x000ea80000300a00 */
        /* <DEDUP_REMOVED lines=20> */
[----:B------:R-:W2:Y:S01]  /*48c0*/  LDL.LU.64 R108, [R1+0x208] ;  /* 0x00020800016c7983 */ /* 0x000ea20000300a00 */
[----:B------:R-:W-:Y:S01]  /*48d0*/  UIADD3 UR8, UR6, 0x406, URZ ;  /* 0x0000040606087890 */ /* 0x000fe2000fffe03f */
[----:B------:R-:W-:Y:S01]  /*48e0*/  UMOV UR9, 0x40000040 ;  /* 0x4000004000097882 */ /* 0x000fe20000000000 */
[----:B--2---:R-:W-:-:S07]  /*48f0*/  WARPGROUP.ARRIVE ;  /* 0x00000000000079c5 */ /* 0x004fce0000000000 */
[----:B------:R-:W-:Y:S03]  /*4900*/  HGMMA.64x256x8.F32.TF32 R24, gdesc[UR8], R24, gsb0 ;  /* 0x07e00000081879f0 */ /* 0x000fe60008002818 */
[----:B------:R-:W-:Y:S02]  /*4910*/  WARPGROUP.DEPBAR.LE gsb0, 0x0 ;  /* 0x00008000000079c5 */ /* 0x000fe40000010000 */
[----:B0-----:R-:W-:Y:S05]  /*4920*/  @!P1 BRA `(.L_x_18) ;  /* 0x0000004000b09947 */ /* 0x001fea0003800000 */
[----:B------:R-:W-:Y:S02]  /*4930*/  UIADD3 UR6, UR39, 0x1, URZ ;  /* 0x0000000127067890 */ /* 0x000fe4000fffe03f */
[----:B------:R-:W-:Y:S02]  /*4940*/  UMOV UR12, UR39 ;  /* 0x00000027000c7c82 */ /* 0x000fe40008000000 */
[----:B------:R-:W-:-:S04]  /*4950*/  UISETP.NE.AND UP0, UPT, UR6, 0x5, UPT ;  /* 0x000000050600788c */ /* 0x000fc8000bf05270 */
[----:B------:R-:W-:Y:S02]  /*4960*/  USEL UR7, URZ, 0x1, UP0 ;  /* 0x000000013f077887 */ /* 0x000fe40008000000 */
[----:B------:R-:W-:Y:S02]  /*4970*/  USEL UR6, UR6, URZ, UP0 ;  /* 0x0000003f06067287 */ /* 0x000fe40008000000 */
[----:B------:R-:W-:-:S12]  /*4980*/  ULOP3.LUT UR7, UR38, UR7, URZ, 0x3c, !UPT ;  /* 0x0000000726077292 */ /* 0x000fd8000f8e3c3f */
.L_x_25:
[----:B------:R-:W-:Y:S05]  /*4990*/  @!P0 BRA `(.L_x_19) ;  /* 0x0000000000048947 */ /* 0x000fea0003800000 */
[----:B------:R-:W-:Y:S01]  /*49a0*/  BPT.TRAP 0x1 ;  /* 0x000000040000795c */ /* 0x000fe20000300000 */
.L_x_19:
[----:B------:R-:W0:Y:S01]  /*49b0*/  S2UR UR8, SR_CgaCtaId ;  /* 0x00000000000879c3 */ /* 0x000e220000008800 */
[----:B------:R-:W-:Y:S01]  /*49c0*/  UMOV UR13, 0x400 ;  /* 0x00000400000d7882 */ /* 0x000fe20000000000 */
[----:B------:R-:W-:-:S04]  /*49d0*/  MOV R3, UR7 ;  /* 0x0000000700037c02 */ /* 0x000fc80008000f00 */
[----:B------:R-:W-:Y:S01]  /*49e0*/  SHF.L.U32 R3, R3, 0x1f, RZ ;  /* 0x0000001f03037819 */ /* 0x000fe200000006ff */
[----:B0-----:R-:W-:-:S04]  /*49f0*/  ULEA UR13, UR8, UR13, 0x18 ;  /* 0x0000000d080d7291 */ /* 0x001fc8000f8ec03f */
[----:B------:R-:W-:-:S09]  /*4a00*/  ULEA UR8, UR6, UR13, 0x3 ;  /* 0x0000000d06087291 */ /* 0x000fd2000f8e183f */
[----:B------:R0:W1:Y:S01]  /*4a10*/  SYNCS.PHASECHK.TRANS64.TRYWAIT P1, [UR8], R3 ;  /* 0x00000003ff0075a7 */ /* 0x0000620008020148 */
[----:B------:R-:W-:Y:S05]  /*4a20*/  @!P0 BRA `(.L_x_20) ;  /* 0x0000000000048947 */ /* 0x000fea0003800000 */
[----:B------:R-:W-:Y:S01]  /*4a30*/  BPT.TRAP 0x1 ;  /* 0x000000040000795c */ /* 0x000fe20000300000 */
.L_x_20:
[----:B-1----:R-:W-:Y:S05]  /*4a40*/  @P1 BRA `(.L_x_21) ;  /* 0x0000000000081947 */ /* 0x002fea0003800000 */
[----:B------:R-:W1:Y:S02]  /*4a50*/  SYNCS.PHASECHK.TRANS64.TRYWAIT P1, [UR8], R3 ;  /* 0x00000003ff0075a7 */ /* 0x000e640008020148 */
[----:B-1----:R-:W-:Y:S05]  /*4a60*/  @!P1 BRA `(.L_x_22) ;  /* 0x0000013c00049947 */ /* 0x002fea0003800000 */
.L_x_21:
        /* <DEDUP_REMOVED lines=64> */
[----:B--2---:R-:W2:Y:S04]  /*4e70*/  LDL.LU.64 R24, [R1] ;  /* 0x0000000001187983 */ /* 0x004ea80000300a00 */
        /* <DEDUP_REMOVED lines=63> */
[----:B------:R-:W-:-:S02]  /*5270*/  ULEA UR14, UR6, UR4, 0xb ;  /* 0x00000004060e7291 */ /* 0x000fc4000f8e583f */
[----:B------:R-:W-:Y:S01]  /*5280*/  ULEA UR15, UR6, UR5, 0xb ;  /* 0x00000005060f7291 */ /* 0x000fe2000f8e583f */
[----:B-----5:R-:W-:Y:S01]  /*5290*/  STL [R1+0x2c4], R16 ;  /* 0x0002c41001007387 */ /* 0x020fe20000100800 */
[----:B------:R-:W-:Y:S01]  /*52a0*/  UMOV UR9, 0x40000040 ;  /* 0x4000004000097882 */ /* 0x000fe20000000000 */
[----:B------:R-:W-:Y:S02]  /*52b0*/  UMOV UR11, 0x40000040 ;  /* 0x40000040000b7882 */ /* 0x000fe40000000000 */
[----:B------:R-:W-:Y:S01]  /*52c0*/  UMOV UR8, UR14 ;  /* 0x0000000e00087c82 */ /* 0x000fe20008000000 */
[----:B------:R3:W-:Y:S01]  /*52d0*/  STL [R1+0x2c0], R2 ;  /* 0x0002c00201007387 */ /* 0x0007e20000100800 */
[----:B------:R-:W-:-:S03]  /*52e0*/  UMOV UR10, UR15 ;  /* 0x0000000f000a7c82 */ /* 0x000fc60008000000 */
[----:B------:R4:W-:Y:S01]  /*52f0*/  STL [R1+0x2bc], R0 ;  /* 0x0002bc0001007387 */ /* 0x0009e20000100800 */
[----:B--2---:R-:W-:-:S06]  /*5300*/  WARPGROUP.ARRIVE ;  /* 0x00000000000079c5 */ /* 0x004fcc0000000000 */
[----:B------:R-:W-:Y:S03]  /*5310*/  HGMMA.64x256x8.F32.TF32 R24, gdesc[UR8], R24, gsb0 ;  /* 0x07e00000081879f0 */ /* 0x000fe60008002818 */
[----:B------:R-:W-:Y:S02]  /*5320*/  WARPGROUP.DEPBAR.LE gsb0, 0x0 ;  /* 0x00008000000079c5 */ /* 0x000fe40000010000 */
[----:B------:R-:W-:Y:S01]  /*5330*/  STL.64 [R1], R24 ;  /* 0x0000001801007387 */ /* 0x000fe20000100a00 */
[----:B---3--:R-:W-:Y:S01]  /*5340*/  IMAD.MOV.U32 R2, RZ, RZ, R150 ;  /* 0x000000ffff027224 */ /* 0x008fe200078e0096 */
[----:B----4-:R-:W-:Y:S01]  /*5350*/  MOV R0, R151 ;  /* 0x0000009700007202 */ /* 0x010fe20000000f00 */
[----:B-1----:R-:W-:Y:S01]  /*5360*/  IMAD.MOV.U32 R4, RZ, RZ, R148 ;  /* 0x000000ffff047224 */ /* 0x002fe200078e0094 */
[----:B------:R-:W-:Y:S01]  /*5370*/  STL.64 [R1+0x8], R26 ;  /* 0x0000081a01007387 */ /* 0x000fe20000100a00 */
[----:B0-----:R-:W-:Y:S01]  /*5380*/  MOV R3, R149 ;  /* 0x0000009500037202 */ /* 0x001fe20000000f00 */
        /* <DEDUP_REMOVED lines=38> */
[----:B------:R-:W2:Y:S01]  /*55f0*/  LDL.LU.64 R150, [R1+0x778] ;  /* 0x0007780001967983 */ /* 0x000ea20000300a00 */
[----:B------:R-:W-:Y:S01]  /*5600*/  MOV R203, R119 ;  /* 0x0000007700cb7202 */ /* 0x000fe20000000f00 */
[----:B------:R-:W-:Y:S01]  /*5610*/  IMAD.MOV.U32 R200, RZ, RZ, R116 ;  /* 0x000000ffffc87224 */ /* 0x000fe200078e0074 */
[----:B------:R-:W-:Y:S01]  /*5620*/  MOV R201, R117 ;  /* 0x0000007500c97202 */ /* 0x000fe20000000f00 */
[----:B------:R-:W2:Y:S01]  /*5630*/  LDL.LU.64 R148, [R1+0x770] ;  /* 0x0007700001947983 */ /* 0x000ea20000300a00 */
        /* <DEDUP_REMOVED lines=92> */
[----:B------:R-:W-:-:S03]  /*5c00*/  MOV R234, R47 ;  /* 0x0000002f00ea7202 */ /* 0x000fc60000000f00 */
        /* <DEDUP_REMOVED lines=28> */
[----:B0-----:R-:W2:Y:S04]  /*5dd0*/  LDL.LU.64 R44, [R1+0x5d0] ;  /* 0x0005d000012c7983 */ /* 0x001ea80000300a00 */
        /* <DEDUP_REMOVED lines=11> */
[----:B------:R-:W-:-:S02]  /*5e90*/  UMOV UR9, 0x40000040 ;  /* 0x4000004000097882 */ /* 0x000fc40000000000 */
[----:B------:R-:W-:Y:S01]  /*5ea0*/  STL [R1+0x578], R160 ;  /* 0x000578a001007387 */ /* 0x000fe20000100800 */
[----:B--2---:R-:W-:-:S06]  /*5eb0*/  WARPGROUP.ARRIVE ;  /* 0x00000000000079c5 */ /* 0x004fcc0000000000 */
        /* <DEDUP_REMOVED lines=332> */
[----:B------:R-:W-:Y:S01]  /*7380*/  STL.64 [R1+0x30], R36 ;  /* 0x0000302401007387 */ /* 0x000fe20000100a00 */
[----:B------:R-:W-:-:S03]  /*7390*/  IMAD.MOV.U32 R4, RZ, RZ, R150 ;  /* 0x000000ffff047224 */ /* 0x000fc600078e0096 */
[----:B------:R-:W-:Y:S01]  /*73a0*/  STL.64 [R1+0x38], R38 ;  /* 0x0000382601007387 */ /* 0x000fe20000100a00 */
[----:B------:R-:W-:-:S03]  /*73b0*/  MOV R3, R151 ;  /* 0x0000009700037202 */ /* 0x000fc60000000f00 */
[----:B------:R-:W-:Y:S01]  /*73c0*/  STL.64 [R1+0x40], R40 ;  /* 0x0000402801007387 */ /* 0x000fe20000100a00 */
[----:B------:R-:W-:Y:S01]  /*73d0*/  IMAD.MOV.U32 R6, RZ, RZ, R148 ;  /* 0x000000ffff067224 */ /* 0x000fe200078e0094 */
[----:B------:R-:W-:Y:S02]  /*73e0*/  MOV R5, R149 ;  /* 0x0000009500057202 */ /* 0x000fe40000000f00 */
[----:B------:R-:W-:Y:S01]  /*73f0*/  STL.64 [R1+0x48], R42 ;  /* 0x0000482a01007387 */ /* 0x000fe20000100a00 */
[----:B------:R-:W-:Y:S01]  /*7400*/  IMAD.MOV.U32 R8, RZ, RZ, R146 ;  /* 0x000000ffff087224 */ /* 0x000fe200078e0092 */
[----:B------:R-:W-:Y:S02]  /*7410*/  MOV R7, R147 ;  /* 0x0000009300077202 */ /* 0x000fe40000000f00 */
[----:B------:R0:W-:Y:S01]  /*7420*/  STL.64 [R1+0x50], R44 ;  /* 0x0000502c01007387 */ /* 0x0001e20000100a00 */
[----:B------:R-:W-:Y:S01]  /*7430*/  IMAD.MOV.U32 R10, RZ, RZ, R144 ;  /* 0x000000ffff0a7224 */ /* 0x000fe200078e0090 */
[----:B------:R-:W-:-:S02]  /*7440*/  MOV R9, R145 ;  /* 0x0000009100097202 */ /* 0x000fc40000000f00 */
[----:B------:R-:W3:Y:S01]  /*7450*/  LDL.LU.64 R150, [R1+0x4c0] ;  /* 0x0004c00001967983 */ /* 0x000ee20000300a00 */
[----:B------:R-:W-:Y:S01]  /*7460*/  IMAD.MOV.U32 R12, RZ, RZ, R142 ;  /* 0x000000ffff0c7224 */ /* 0x000fe200078e008e */
[----:B------:R-:W-:Y:S02]  /*7470*/  MOV R11, R143 ;  /* 0x0000008f000b7202 */ /* 0x000fe40000000f00 */
[----:B------:R-:W3:Y:S01]  /*7480*/  LDL.LU.64 R148, [R1+0x4b8] ;  /* 0x0004b80001947983 */ /* 0x000ee20000300a00 */
[----:B------:R-:W-:Y:S01]  /*7490*/  IMAD.MOV.U32 R14, RZ, RZ, R140 ;  /* 0x000000ffff0e7224 */ /* 0x000fe200078e008c */
[----:B------:R-:W-:Y:S02]  /*74a0*/  MOV R13, R141 ;  /* 0x0000008d000d7202 */ /* 0x000fe40000000f00 */
[----:B------:R-:W3:Y:S01]  /*74b0*/  LDL.LU.64 R146, [R1+0x4b0] ;  /* 0x0004b00001927983 */ /* 0x000ee20000300a00 */
        /* <DEDUP_REMOVED lines=351> */
[----:B------:R-:W-:Y:S01]  /*8ab0*/  BPT.TRAP 0x1 ;  /* 0x000000040000795c */ /* 0x000fe20000300000 */
.L_x_23:
[----:B------:R-:W-:Y:S02]  /*8ac0*/  UISETP.GT.U32.AND UP0, UPT, UR40, 0x1, UPT ;  /* 0x000000012800788c */ /* 0x000fe4000bf04070 */
[----:B------:R-:W-:-:S04]  /*8ad0*/  ULEA UR13, UR12, UR13, 0x3 ;  /* 0x0000000d0c0d7291 */ /* 0x000fc8000f8e183f */
[----:B------:R-:W-:Y:S01]  /*8ae0*/  UIADD3 UR13, UR13, 0x28, URZ ;  /* 0x000000280d0d7890 */ /* 0x000fe2000fffe03f */
[----:B------:R-:W-:-:S03]  /*8af0*/  PLOP3.LUT P1, PT, PT, PT, UP0, 0x80, 0x0 ;  /* 0x000000000000781c */ /* 0x000fc60003f2f008 */
[----:B------:R-:W-:-:S09]  /*8b00*/  UPRMT UR13, URZ, 0x654, UR13 ;  /* 0x000006543f0d7896 */ /* 0x000fd2000800000d */
[----:B------:R-:W-:Y:S01]  /*8b10*/  SYNCS.ARRIVE.TRANS64.RED.A1T0 RZ, [UR13], RZ ;  /* 0x000000ffffff79a7 */ /* 0x000fe2000810040d */
[----:B------:R-:W-:Y:S05]  /*8b20*/  @P1 BRA `(.L_x_24) ;  /* 0x0000000000041947 */ /* 0x000fea0003800000 */
[----:B------:R-:W-:Y:S01]  /*8b30*/  BPT.TRAP 0x1 ;  /* 0x000000040000795c */ /* 0x000fe20000300000 */
.L_x_24:
[----:B------:R-:W-:Y:S01]  /*8b40*/  UIADD3 UR6, UR6, 0x1, URZ ;  /* 0x0000000106067890 */ /* 0x000fe2000fffe03f */
[C---:B-----5:R-:W-:Y:S01]  /*8b50*/  ISETP.GT.AND P1, PT, R0.reuse, 0x1, PT ;  /* 0x000000010000780c */ /* 0x060fe20003f24270 */
[----:B------:R-:W-:Y:S01]  /*8b60*/  UIADD3 UR12, UR12, 0x1, URZ ;  /* 0x000000010c0c7890 */ /* 0x000fe2000fffe03f */
[----:B------:R-:W-:Y:S01]  /*8b70*/  IADD3 R0, R0, -0x1, RZ ;  /* 0xffffffff00007810 */ /* 0x000fe20007ffe0ff */
[----:B------:R-:W-:Y:S02]  /*8b80*/  UISETP.NE.AND UP0, UPT, UR6, 0x5, UPT ;  /* 0x000000050600788c */ /* 0x000fe4000bf05270 */
[----:B------:R-:W-:Y:S02]  /*8b90*/  UISETP.NE.AND UP1, UPT, UR12, 0x5, UPT ;  /* 0x000000050c00788c */ /* 0x000fe4000bf25270 */
[----:B------:R-:W-:Y:S02]  /*8ba0*/  USEL UR8, URZ, 0x1, UP0 ;  /* 0x000000013f087887 */ /* 0x000fe40008000000 */
[----:B------:R-:W-:-:S02]  /*8bb0*/  USEL UR6, UR6, URZ, UP0 ;  /* 0x0000003f06067287 */ /* 0x000fc40008000000 */
[----:B------:R-:W-:Y:S02]  /*8bc0*/  USEL UR12, UR12, URZ, UP1 ;  /* 0x0000003f0c0c7287 */ /* 0x000fe40008800000 */
[----:B------:R-:W-:Y:S01]  /*8bd0*/  ULOP3.LUT UR7, UR7, UR8, URZ, 0x3c, !UPT ;  /* 0x0000000807077292 */ /* 0x000fe2000f8e3c3f */
[----:B------:R-:W-:Y:S11]  /*8be0*/  @P1 BRA `(.L_x_25) ;  /* 0xffffffbc00681947 */ /* 0x000ff6000383ffff */
.L_x_18:
[----:B-----5:R-:W0:Y:S02]  /*8bf0*/  LDC R0, c[0x0][0x28c] ;  /* 0x0000a300ff007b82 */ /* 0x020e240000000800 */
[----:B0-----:R-:W-:-:S13]  /*8c00*/  ISETP.GE.AND P1, PT, R0, 0x1, PT ;  /* 0x000000010000780c */ /* 0x001fda0003f26270 */
[----:B------:R-:W-:Y:S05]  /*8c10*/  @!P1 BRA `(.L_x_26) ;  /* 0x00000000004c9947 */ /* 0x000fea0003800000 */
[----:B------:R-:W-:Y:S05]  /*8c20*/  @!P0 BRA `(.L_x_27) ;  /* 0x0000000000048947 */ /* 0x000fea0003800000 */
[----:B------:R-:W-:Y:S01]  /*8c30*/  BPT.TRAP 0x1 ;  /* 0x000000040000795c */ /* 0x000fe20000300000 */
.L_x_27:
[----:B------:R-:W0:Y:S01]  /*8c40*/  S2UR UR7, SR_CgaCtaId ;  /* 0x00000000000779c3 */ /* 0x000e220000008800 */
[----:B------:R-:W-:-:S04]  /*8c50*/  UISETP.LT.AND UP0, UPT, UR44, 0x1, UPT ;  /* 0x000000012c00788c */ /* 0x000fc8000bf01270 */
[----:B------:R-:W-:Y:S02]  /*8c60*/  USEL UR6, UR44, 0x1, UP0 ;  /* 0x000000012c067887 */ /* 0x000fe40008000000 */
[----:B------:R-:W-:Y:S02]  /*8c70*/  UISETP.GT.U32.AND UP0, UPT, UR40, 0x1, UPT ;  /* 0x000000012800788c */ /* 0x000fe4000bf04070 */
[----:B------:R-:W-:-:S04]  /*8c80*/  UIADD3 UR6, UR39, UR44, -UR6 ;  /* 0x0000002c27067290 */ /* 0x000fc8000fffe806 */
[----:B------:R-:W-:Y:S01]  /*8c90*/  UIMAD.WIDE.U32 UR4, UR6, -0x33333333, URZ ;  /* 0xcccccccd060478a5 */ /* 0x000fe2000f8e003f */
[----:B------:R-:W-:-:S03]  /*8ca0*/  PLOP3.LUT P0, PT, PT, PT, UP0, 0x80, 0x0 ;  /* 0x000000000000781c */ /* 0x000fc60003f0f008 */
[----:B------:R-:W-:-:S03]  /*8cb0*/  USHF.R.U32.HI UR4, URZ, 0x2, UR5 ;  /* 0x000000023f047899 */ /* 0x000fc60008011605 */
[----:B------:R-:W-:Y:S01]  /*8cc0*/  UMOV UR5, 0x400 ;  /* 0x0000040000057882 */ /* 0x000fe20000000000 */
[----:B------:R-:W-:Y:S02]  /*8cd0*/  UIMAD UR6, UR4, -0x5, UR6 ;  /* 0xfffffffb040678a4 */ /* 0x000fe4000f8e0206 */
[----:B0-----:R-:W-:-:S04]  /*8ce0*/  ULEA UR5, UR7, UR5, 0x18 ;  /* 0x0000000507057291 */ /* 0x001fc8000f8ec03f */
[----:B------:R-:W-:-:S04]  /*8cf0*/  ULEA UR6, UR6, UR5, 0x3 ;  /* 0x0000000506067291 */ /* 0x000fc8000f8e183f */
[----:B------:R-:W-:-:S04]  /*8d00*/  UIADD3 UR6, UR6, 0x28, URZ ;  /* 0x0000002806067890 */ /* 0x000fc8000fffe03f */
[----:B------:R-:W-:-:S09]  /*8d10*/  UPRMT UR6, URZ, 0x654, UR6 ;  /* 0x000006543f067896 */ /* 0x000fd20008000006 */
[----:B------:R-:W-:Y:S01]  /*8d20*/  SYNCS.ARRIVE.TRANS64.RED.A1T0 RZ, [UR6], RZ ;  /* 0x000000ffffff79a7 */ /* 0x000fe20008100406 */
[----:B------:R-:W-:Y:S05]  /*8d30*/  @P0 BRA `(.L_x_26) ;  /* 0x0000000000040947 */ /* 0x000fea0003800000 */
[----:B------:R-:W-:Y:S01]  /*8d40*/  BPT.TRAP 0x1 ;  /* 0x000000040000795c */ /* 0x000fe20000300000 */
.L_x_26:
[----:B------:R-:W0:Y:S01]  /*8d50*/  S2R R8, SR_TID.X ;  /* 0x0000000000087919 */ /* 0x000e220000002100 */
[----:B------:R-:W-:Y:S01]  /*8d60*/  IMAD.MOV.U32 R19, RZ, RZ, 0x6540 ;  /* 0x00006540ff137424 */ /* 0x000fe200078e00ff */
[----:B------:R-:W-:Y:S01]  /*8d70*/  USHF.R.S32.HI UR10, URZ, 0x1f, UR43 ;  /* 0x0000001f3f0a7899 */ /* 0x000fe2000801142b */
[----:B------:R-:W-:Y:S01]  /*8d80*/  LOP3.LUT R4, R160, 0x1, RZ, 0xc0, !PT ;  /* 0x00000001a0047812 */ /* 0x000fe200078ec0ff */
[----:B------:R-:W-:Y:S01]  /*8d90*/  ULDC.64 UR8, c[0x0][0x5d0] ;  /* 0x0001740000087ab9 */ /* 0x000fe20000000a00 */
[----:B------:R-:W-:Y:S01]  /*8da0*/  UIMAD.WIDE UR6, UR41, 0x100, URZ ;  /* 0x00000100290678a5 */ /* 0x000fe2000f8e023f */
[----:B------:R-:W-:Y:S01]  /*8db0*/  MOV R6, UR8 ;  /* 0x0000000800067c02 */ /* 0x000fe20008000f00 */
[----:B------:R-:W-:Y:S01]  /*8dc0*/  UIMAD UR4, UR10, UR8, URZ ;  /* 0x000000080a0472a4 */ /* 0x000fe2000f8e023f */
[----:B------:R-:W-:Y:S01]  /*8dd0*/  IMAD.SHL.U32 R3, R4, 0x40, RZ ;  /* 0x0000004004037824 */ /* 0x000fe200078e00ff */
[----:B------:R-:W-:Y:S02]  /*8de0*/  USHF.L.U32 UR41, UR41, 0x8, URZ ;  /* 0x0000000829297899 */ /* 0x000fe4000800063f */
[----:B------:R-:W-:Y:S01]  /*8df0*/  UIMAD UR4, UR43, UR9, UR4 ;  /* 0x000000092b0472a4 */ /* 0x000fe2000f8e0204 */
[----:B------:R-:W-:Y:S01]  /*8e00*/  ULDC UR8, c[0x0][0x284] ;  /* 0x0000a10000087ab9 */ /* 0x000fe20000000800 */
[----:B------:R-:W-:Y:S01]  /*8e10*/  UIADD3 UR39, UR44, UR39, URZ ;  /* 0x000000272c277290 */ /* 0x000fe2000fffe03f */
[----:B------:R-:W-:Y:S01]  /*8e20*/  MOV R17, UR8 ;  /* 0x0000000800117c02 */ /* 0x000fe20008000f00 */
[----:B------:R-:W-:-:S02]  /*8e30*/  UISETP.GE.U32.AND UP2, UPT, UR44, 0x5, UPT ;  /* 0x000000052c00788c */ /* 0x000fc4000bf46070 */
[----:B------:R-:W-:-:S04]  /*8e40*/  UISETP.GT.U32.AND UP1, UPT, UR39, 0x4, UPT ;  /* 0x000000042700788c */ /* 0x000fc8000bf24070 */
[----:B------:R-:W-:Y:S01]  /*8e50*/  UISETP.LT.U32.AND UP1, UPT, UR44, 0x5, UP1 ;  /* 0x000000052c00788c */ /* 0x000fe20008f21070 */
[----:B0-----:R-:W-:Y:S02]  /*8e60*/  SHF.L.U32 R18, R8, 0x1, RZ ;  /* 0x0000000108127819 */ /* 0x001fe400000006ff */
[----:B------:R-:W-:Y:S02]  /*8e70*/  SHF.R.U32.HI R0, RZ, 0x2, R8 ;  /* 0x00000002ff007819 */ /* 0x000fe40000011608 */
[----:B------:R-:W-:Y:S02]  /*8e80*/  LOP3.LUT R18, R18, 0x6, RZ, 0xc0, !PT ;  /* 0x0000000612127812 */ /* 0x000fe400078ec0ff */
[----:B------:R-:W-:Y:S02]  /*8e90*/  LOP3.LUT R5, R8, 0x60, RZ, 0xc0, !PT ;  /* 0x0000006008057812 */ /* 0x000fe400078ec0ff */
[----:B------:R-:W-:Y:S01]  /*8ea0*/  PRMT R18, R18, R19, UR42 ;  /* 0x0000002a12127e16 */ /* 0x000fe20008000013 */
[----:B------:R-:W-:Y:S01]  /*8eb0*/  USHF.L.U32 UR42, UR42, 0x8, URZ ;  /* 0x000000082a2a7899 */ /* 0x000fe2000800063f */
[----:B------:R-:W-:-:S02]  /*8ec0*/  LOP3.LUT R0, R0, 0x7, RZ, 0xc0, !PT ;  /* 0x0000000700007812 */ /* 0x000fc400078ec0ff */
[----:B------:R-:W-:Y:S02]  /*8ed0*/  SHF.R.S32.HI R19, RZ, 0x1f, R18 ;  /* 0x0000001fff137819 */ /* 0x000fe40000011412 */
[----:B------:R-:W-:Y:S02]  /*8ee0*/  SHF.R.U32.HI R5, RZ, 0x1, R5 ;  /* 0x00000001ff057819 */ /* 0x000fe40000011605 */
[----:B------:R-:W-:Y:S01]  /*8ef0*/  LOP3.LUT R3, R3, 0x40, R0, 0xe2, !PT ;  /* 0x0000004003037812 */ /* 0x000fe200078ee200 */
[----:B------:R-:W-:Y:S01]  /*8f00*/  IMAD.WIDE.U32 R6, R6, UR43, R18 ;  /* 0x0000002b06067c25 */ /* 0x000fe2000f8e0012 */
[----:B------:R-:W-:Y:S02]  /*8f10*/  IADD3 R0, RZ, -R5, -R0 ;  /* 0x80000005ff007210 */ /* 0x000fe40007ffe800 */
[----:B------:R-:W-:Y:S01]  /*8f20*/  LOP3.LUT R3, R3, UR6, R5, 0xfe, !PT ;  /* 0x0000000603037c12 */ /* 0x000fe2000f8efe05 */
[----:B------:R-:W-:Y:S01]  /*8f30*/  VIADD R7, R7, UR4 ;  /* 0x0000000407077c36 */ /* 0x000fe20008000000 */
[----:B------:R-:W-:Y:S01]  /*8f40*/  ULDC UR4, c[0x0][0x288] ;  /* 0x0000a20000047ab9 */ /* 0x000fe20000000800 */
[----:B------:R-:W-:Y:S01]  /*8f50*/  IMAD R0, R4, -0x40, R0 ;  /* 0xffffffc004007824 */ /* 0x000fe200078e0200 */
[----:B------:R-:W-:Y:S01]  /*8f60*/  UISETP.GE.AND UP0, UPT, UR42, UR4, UPT ;  /* 0x000000042a00728c */ /* 0x000fe2000bf06270 */
[----:B------:R-:W-:-:S03]  /*8f70*/  IMAD.MOV.U32 R4, RZ, RZ, -0x2 ;  /* 0xfffffffeff047424 */ /* 0x000fc600078e00ff */
[----:B------:R-:W-:Y:S02]  /*8f80*/  UISETP.GE.OR UP0, UPT, UR41, UR8, UP0 ;  /* 0x000000082900728c */ /* 0x000fe40008706670 */
[----:B------:R-:W-:Y:S01]  /*8f90*/  IADD3 R17, R17, -UR41, R0 ;  /* 0x8000002911117c10 */ /* 0x000fe2000fffe000 */
[----:B------:R-:W-:Y:S01]  /*8fa0*/  USEL UR8, URZ, 0x1, !UP1 ;  /* 0x000000013f087887 */ /* 0x000fe2000c800000 */
[----:B------:R-:W-:Y:S01]  /*8fb0*/  LOP3.LUT R0, R8, 0x3, RZ, 0xc0, !PT ;  /* 0x0000000308007812 */ /* 0x000fe200078ec0ff */
[----:B------:R-:W-:Y:S01]  /*8fc0*/  UMOV UR41, 0xffffffff ;  /* 0xffffffff00297882 */ /* 0x000fe20000000000 */
[----:B------:R-:W-:Y:S01]  /*8fd0*/  PLOP3.LUT P0, PT, PT, PT, UP0, 0x80, 0x0 ;  /* 0x000000000000781c */ /* 0x000fe20003f0f008 */
[----:B------:R-:W-:Y:S02]  /*8fe0*/  ULOP3.LUT UR38, UR38, UR8, URZ, 0x3c, !UPT ;  /* 0x0000000826267292 */ /* 0x000fe4000f8e3c3f */
[----:B------:R-:W-:Y:S01]  /*8ff0*/  IMAD R0, R0, R4, UR4 ;  /* 0x0000000400007e24 */ /* 0x000fe2000f8e0204 */
[----:B------:R-:W-:-:S04]  /*9000*/  UIMAD.WIDE.U32 UR4, UR39, -0x33333333, URZ ;  /* 0xcccccccd270478a5 */ /* 0x000fc8000f8e003f */
[----:B------:R-:W-:Y:S01]  /*9010*/  USHF.R.U32.HI UR4, URZ, 0x2, UR5 ;  /* 0x000000023f047899 */ /* 0x000fe20008011605 */
[----:B------:R-:W-:-:S03]  /*9020*/  IADD3 R0, R0, -UR42, RZ ;  /* 0x8000002a00007c10 */ /* 0x000fc6000fffe0ff */
[----:B------:R-:W-:Y:S02]  /*9030*/  UIMAD UR39, UR4, -0x5, UR39 ;  /* 0xfffffffb042778a4 */ /* 0x000fe4000f8e0227 */
[----:B------:R-:W-:Y:S01]  /*9040*/  @UP2 ULOP3.LUT UR38, UR38, 0x1, UR4, 0x78, !UPT ;  /* 0x0000000126262892 */ /* 0x000fe2000f8e7804 */
[----:B------:R-:W-:Y:S11]  /*9050*/  @P0 BRA `(.L_x_28) ;  /* 0x000000d4007c0947 */ /* 0x000ff60003800000 */
[----:B------:R-:W-:Y:S01]  /*9060*/  FSETP.NEU.AND P0, PT, R16, RZ, PT ;  /* 0x000000ff1000720b */ /* 0x000fe20003f0d000 */
[----:B------:R-:W-:Y:S01]  /*9070*/  ULDC.64 UR8, c[0x0][0x5c8] ;  /* 0x0001720000087ab9 */ /* 0x000fe20000000a00 */
[----:B------:R-:W-:Y:S01]  /*9080*/  ISETP.GT.AND P3, PT, R17, RZ, PT ;  /* 0x000000ff1100720c */ /* 0x000fe20003f64270 */
[----:B------:R-:W-:Y:S01]  /*9090*/  UIMAD UR4, UR7, UR8, URZ ;  /* 0x00000008070472a4 */ /* 0x000fe2000f8e023f */
[----:B------:R-:W-:Y:S01]  /*90a0*/  IMAD.U32 R10, RZ, RZ, UR9 ;  /* 0x00000009ff0a7e24 */ /* 0x000fe2000f8e00ff */
[----:B------:R-:W-:Y:S01]  /*90b0*/  BSSY B0, `(.L_x_28) ;  /* 0x0000d59000007945 */ /* 0x000fe20003800000 */
[----:B------:R-:W-:Y:S01]  /*90c0*/  IMAD.WIDE.U32 R6, R3, UR8, R6 ;  /* 0x0000000803067c25 */ /* 0x000fe2000f8e0006 */
[----:B------:R-:W-:-:S03]  /*90d0*/  ISETP.GT.AND P1, PT, R0, RZ, P3 ;  /* 0x000000ff0000720c */ /* 0x000fc60001f24270 */
[----:B------:R-:W-:-:S05]  /*90e0*/  IMAD R10, R3, R10, UR4 ;  /* 0x00000004030a7e24 */ /* 0x000fca000f8e020a */
[----:B------:R-:W-:Y:S01]  /*90f0*/  IADD3 R10, R7, R10, RZ ;  /* 0x0000000a070a7210 */ /* 0x000fe20007ffe0ff */
[----:B------:R-:W-:Y:S06]  /*9100*/  @!P0 BRA `(.L_x_29) ;  /* 0x0000009400188947 */ /* 0x000fec0003800000 */
[----:B------:R-:W0:Y:S01]  /*9110*/  LDC.64 R22, c[0x0][0x5b8] ;  /* 0x00016e00ff167b82 */ /* 0x000e220000000a00 */
[----:B------:R-:W2:Y:S01]  /*9120*/  LDL.LU R11, [R1] ;  /* 0x00000000010b7983 */ /* 0x000ea20000300800 */
[----:B------:R-:W-:-:S06]  /*9130*/  ULDC.64 UR4, c[0x0][0x5c0] ;  /* 0x0001700000047ab9 */ /* 0x000fcc0000000a00 */
[----:B------:R-:W1:Y:S08]  /*9140*/  LDC.64 R14, c[0x0][0x5b0] ;  /* 0x00016c00ff0e7b82 */ /* 0x000e700000000a00 */
[----:B------:R-:W3:Y:S01]  /*9150*/  LDC.64 R12, c[0x0][0x5a8] ;  /* 0x00016a00ff0c7b82 */ /* 0x000ee20000000a00 */
[C---:B0-----:R-:W-:Y:S02]  /*9160*/  IMAD R157, R22.reuse, UR10, RZ ;  /* 0x0000000a169d7c24 */ /* 0x041fe4000f8e02ff */
[----:B------:R-:W-:-:S04]  /*9170*/  IMAD.WIDE.U32 R152, R22, UR43, R18 ;  /* 0x0000002b16987c25 */ /* 0x000fc8000f8e0012 */
[----:B------:R-:W-:Y:S01]  /*9180*/  IMAD R157, R23, UR43, R157 ;  /* 0x0000002b179d7c24 */ /* 0x000fe2000f8e029d */
[----:B------:R-:W-:Y:S01]  /*9190*/  MOV R20, R152 ;  /* 0x0000009800147202 */ /* 0x000fe20000000f00 */
[----:B-1----:R-:W-:Y:S02]  /*91a0*/  IMAD R156, R14, UR7, RZ ;  /* 0x000000070e9c7c24 */ /* 0x002fe4000f8e02ff */
[----:B------:R-:W-:Y:S02]  /*91b0*/  IMAD.IADD R21, R153, 0x1, R157 ;  /* 0x0000000199157824 */ /* 0x000fe400078e029d */
[C---:B------:R-:W-:Y:S02]  /*91c0*/  IMAD R156, R3.reuse, R15, R156 ;  /* 0x0000000f039c7224 */ /* 0x040fe400078e029c */
[----:B------:R-:W-:-:S04]  /*91d0*/  IMAD.WIDE.U32 R4, R3, R14, R20 ;  /* 0x0000000e03047225 */ /* 0x000fc800078e0014 */
[----:B------:R-:W-:Y:S01]  /*91e0*/  IMAD.IADD R5, R5, 0x1, R156 ;  /* 0x0000000105057824 */ /* 0x000fe200078e029c */
[----:B---3--:R-:W-:-:S04]  /*91f0*/  LEA R8, P0, R4, R12, 0x2 ;  /* 0x0000000c04087211 */ /* 0x008fc800078010ff */
[----:B------:R-:W-:-:S05]  /*9200*/  LEA.HI.X R9, R4, R13, R5, 0x2, P0 ;  /* 0x0000000d04097211 */ /* 0x000fca00000f1405 */
[----:B------:R-:W3:Y:S01]  /*9210*/  @P1 LDG.E.LTC128B R23, desc[UR36][R8.64] ;  /* 0x0000002408171981 */ /* 0x000ee2000c1e1920 */
[C---:B------:R-:W-:Y:S01]  /*9220*/  LEA R4, P0, R6.reuse, UR4, 0x2 ;  /* 0x0000000406047c11 */ /* 0x040fe2000f8010ff */
[----:B------:R-:W-:Y:S03]  /*9230*/  BSSY B1, `(.L_x_30) ;  /* 0x000000e000017945 */ /* 0x000fe60003800000 */
[----:B------:R-:W-:Y:S01]  /*9240*/  LEA.HI.X R5, R6, UR5, R10, 0x2, P0 ;  /* 0x0000000506057c11 */ /* 0x000fe200080f140a */
[----:B---3--:R-:W-:-:S04]  /*9250*/  FMUL R6, R23, R16 ;  /* 0x0000001017067220 */ /* 0x008fc80000400000 */
[----:B--2---:R-:W-:-:S05]  /*9260*/  FFMA R6, R11, R2, R6 ;  /* 0x000000020b067223 */ /* 0x004fca0000000006 */
[----:B------:R0:W-:Y:S02]  /*9270*/  @P1 STG.E desc[UR36][R4.64], R6 ;  /* 0x0000000604001986 */ /* 0x0001e4000c101924 */
[----:B0-----:R-:W-:-:S05]  /*9280*/  IMAD.WIDE.U32 R6, R3, R14, R18 ;  /* 0x0000000e03067225 */ /* 0x001fca00078e0012 */
[----:B------:R-:W-:-:S03]  /*9290*/  IADD3 R7, R156, R7, RZ ;  /* 0x000000079c077210 */ /* 0x000fc60007ffe0ff */
[----:B------:R-:W-:-:S04]  /*92a0*/  IMAD.WIDE.U32 R6, R22, UR43, R6 ;  /* 0x0000002b16067c25 */ /* 0x000fc8000f8e0006 */
[----:B------:R-:W-:Y:S01]  /*92b0*/  IMAD.IADD R7, R157, 0x1, R7 ;  /* 0x000000019d077824 */ /* 0x000fe200078e0207 */
[----:B------:R-:W-:-:S04]  /*92c0*/  LEA R10, P0, R6, R12, 0x2 ;  /* 0x0000000c060a7211 */ /* 0x000fc800078010ff */
[----:B------:R-:W-:Y:S02]  /*92d0*/  LEA.HI.X R11, R6, R13, R7, 0x2, P0 ;  /* 0x0000000d060b7211 */ /* 0x000fe400000f1407 */
[----:B------:R-:W-:-:S13]  /*92e0*/  ISETP.GT.AND P0, PT, R0, 0x1, P3 ;  /* 0x000000010000780c */ /* 0x000fda0001f04270 */
[----:B------:R-:W-:Y:S05]  /*92f0*/  @!P0 BRA `(.L_x_31) ;  /* 0x0000000000048947 */ /* 0x000fea0003800000 */
[----:B------:R0:W5:Y:S02]  /*9300*/  LDG.E.LTC128B R23, desc[UR36][R10.64+0x4] ;  /* 0x000004240a177981 */ /* 0x000164000c1e1920 */
.L_x_31:
[----:B------:R-:W-:Y:S05]  /*9310*/  BSYNC B1 ;  /* 0x0000000000017941 */ /* 0x000fea0003800000 */
.L_x_30:
[----:B------:R-:W2:Y:S01]  /*9320*/  LDL.LU R7, [R1+0x4] ;  /* 0x0000040001077983 */ /* 0x000ea20000300800 */
[----:B-----5:R-:W-:Y:S01]  /*9330*/  FMUL R6, R23, R16 ;  /* 0x0000001017067220 */ /* 0x020fe20000400000 */
[C---:B------:R-:W-:Y:S02]  /*9340*/  SHF.L.U64.HI R155, R14.reuse, 0x3, R15 ;  /* 0x000000030e9b7819 */ /* 0x040fe4000001020f */
[----:B------:R-:W-:Y:S01]  /*9350*/  SHF.L.U32 R154, R14, 0x3, RZ ;  /* 0x000000030e9a7819 */ /* 0x000fe200000006ff */
[----:B------:R-:W3:Y:S01]  /*9360*/  LDL.LU R159, [R1+0x8] ;  /* 0x00000800019f7983 */ /* 0x000ee20000300800 */
[----:B------:R-:W-:Y:S01]  /*9370*/  ISETP.GT.AND P1, PT, R17, 0x8, PT ;  /* 0x000000081100780c */ /* 0x000fe20003f24270 */
[----:B--2---:R-:W-:-:S05]  /*9380*/  FFMA R6, R7, R2, R6 ;  /* 0x0000000207067223 */ /* 0x004fca0000000006 */
[----:B------:R1:W-:Y:S01]  /*9390*/  @P0 STG.E desc[UR36][R4.64+0x4], R6 ;  /* 0x0000040604000986 */ /* 0x0003e2000c101924 */
[----:B------:R-:W-:Y:S01]  /*93a0*/  ISETP.GT.AND P0, PT, R0, RZ, P1 ;  /* 0x000000ff0000720c */ /* 0x000fe20000f04270 */
[----:B-1----:R-:W-:-:S04]  /*93b0*/  IMAD.WIDE.U32 R6, R3, R14, R154 ;  /* 0x0000000e03067225 */ /* 0x002fc800078e009a */
[----:B------:R-:W-:Y:S01]  /*93c0*/  IMAD.IADD R156, R156, 0x1, R7 ;  /* 0x000000019c9c7824 */ /* 0x000fe200078e0207 */
[----:B------:R-:W-:-:S04]  /*93d0*/  IADD3 R7, P2, R152, R6, RZ ;  /* 0x0000000698077210 */ /* 0x000fc80007f5e0ff */
[----:B------:R-:W-:Y:S02]  /*93e0*/  IADD3.X R9, R156, R21, RZ, P2, !PT ;  /* 0x000000159c097210 */ /* 0x000fe400017fe4ff */
[----:B------:R-:W-:-:S04]  /*93f0*/  LEA R8, P2, R7, R12, 0x2 ;  /* 0x0000000c07087211 */ /* 0x000fc800078410ff */
[----:B------:R-:W-:-:S05]  /*9400*/  LEA.HI.X R9, R7, R13, R9, 0x2, P2 ;  /* 0x0000000d07097211 */ /* 0x000fca00010f1409 */
[----:B------:R1:W2:Y:S01]  /*9410*/  @P0 LDG.E.LTC128B R23, desc[UR36][R8.64] ;  /* 0x0000002408170981 */ /* 0x0002a2000c1e1920 */
[----:B------:R-:W-:Y:S01]  /*9420*/  IADD3 R6, P2, R18, R6, RZ ;  /* 0x0000000612067210 */ /* 0x000fe20007f5e0ff */
[----:B------:R-:W-:Y:S01]  /*9430*/  IMAD.U32 R158, RZ, RZ, UR8 ;  /* 0x00000008ff9e7e24 */ /* 0x000fe2000f8e00ff */
[----:B------:R-:W-:Y:S01]  /*9440*/  ISETP.GT.AND P4, PT, R0, 0x1, P1 ;  /* 0x000000010000780c */ /* 0x000fe20000f84270 */
[----:B------:R-:W-:Y:S02]  /*9450*/  BSSY B1, `(.L_x_32) ;  /* 0x0000011000017945 */ /* 0x000fe40003800000 */
[----:B------:R-:W-:Y:S01]  /*9460*/  IMAD.X R7, R19, 0x1, R156, P2 ;  /* 0x0000000113077824 */ /* 0x000fe200010e069c */
[----:B------:R-:W-:Y:S02]  /*9470*/  MOV R156, UR9 ;  /* 0x00000009009c7c02 */ /* 0x000fe40008000f00 */
[----:B------:R-:W-:Y:S01]  /*9480*/  SHF.L.U32 R158, R158, 0x5, RZ ;  /* 0x000000059e9e7819 */ /* 0x000fe200000006ff */
[----:B------:R-:W-:-:S05]  /*9490*/  IMAD.WIDE.U32 R6, R22, UR43, R6 ;  /* 0x0000002b16067c25 */ /* 0x000fca000f8e0006 */
[----:B------:R-:W-:Y:S02]  /*94a0*/  IADD3 R7, R157, R7, RZ ;  /* 0x000000079d077210 */ /* 0x000fe40007ffe0ff */
[----:B-1----:R-:W-:-:S04]  /*94b0*/  LEA R8, P2, R6, R12, 0x2 ;  /* 0x0000000c06087211 */ /* 0x002fc800078410ff */
[----:B------:R-:W-:Y:S01]  /*94c0*/  LEA.HI.X R9, R6, R13, R7, 0x2, P2 ;  /* 0x0000000d06097211 */ /* 0x000fe200010f1407 */
[----:B------:R-:W-:-:S05]  /*94d0*/  IMAD.U32 R6, RZ, RZ, UR8 ;  /* 0x00000008ff067e24 */ /* 0x000fca000f8e00ff */
[----:B------:R-:W-:Y:S01]  /*94e0*/  SHF.L.U64.HI R156, R6, 0x5, R156 ;  /* 0x00000005069c7819 */ /* 0x000fe2000001029c */
[----:B--2---:R-:W-:-:S04]  /*94f0*/  FMUL R6, R23, R16 ;  /* 0x0000001017067220 */ /* 0x004fc80000400000 */
[----:B---3--:R-:W-:Y:S01]  /*9500*/  FFMA R159, R159, R2, R6 ;  /* 0x000000029f9f7223 */ /* 0x008fe20000000006 */
[----:B------:R-:W-:-:S05]  /*9510*/  IADD3 R6, P2, R158, R4, RZ ;  /* 0x000000049e067210 */ /* 0x000fca0007f5e0ff */
[----:B------:R-:W-:-:S05]  /*9520*/  IMAD.X R7, R156, 0x1, R5, P2 ;  /* 0x000000019c077824 */ /* 0x000fca00010e0605 */
[----:B------:R1:W-:Y:S01]  /*9530*/  @P0 STG.E desc[UR36][R6.64], R159 ;  /* 0x0000009f06000986 */ /* 0x0003e2000c101924 */
[----:B------:R-:W-:Y:S05]  /*9540*/  @!P4 BRA `(.L_x_33) ;  /* 0x000000000004c947 */ /* 0x000fea0003800000 */
[----:B------:R2:W5:Y:S02]  /*9550*/  LDG.E.LTC128B R23, desc[UR36][R8.64+0x4] ;  /* 0x0000042408177981 */ /* 0x000564000c1e1920 */
.L_x_33:
[----:B------:R-:W-:Y:S05]  /*9560*/  BSYNC B1 ;  /* 0x0000000000017941 */ /* 0x000fea0003800000 */
.L_x_32:
[----:B------:R-:W3:Y:S01]  /*9570*/  LDL.LU R161, [R1+0xc] ;  /* 0x00000c0001a17983 */ /* 0x000ee20000300800 */
[----:B-1---5:R-:W-:Y:S01]  /*9580*/  FMUL R159, R23, R16 ;  /* 0x00000010179f7220 */ /* 0x022fe20000400000 */
[----:B------:R-:W-:Y:S01]  /*9590*/  ISETP.GT.AND P0, PT, R0, 0x8, P3 ;  /* 0x000000080000780c */ /* 0x000fe20001f04270 */
[----:B------:R-:W-:Y:S02]  /*95a0*/  BSSY B1, `(.L_x_34) ;  /* 0x0000005000017945 */ /* 0x000fe40003800000 */
[----:B---3--:R-:W-:-:S05]  /*95b0*/  FFMA R159, R161, R2, R159 ;  /* 0x00000002a19f7223 */ /* 0x008fca000000009f */
[----:B------:R1:W-:Y:S05]  /*95c0*/  @P4 STG.E desc[UR36][R6.64+0x4], R159 ;  /* 0x0000049f06004986 */ /* 0x0003ea000c101924 */
[----:B------:R-:W-:Y:S05]  /*95d0*/  @!P0 BRA `(.L_x_35) ;  /* 0x0000000000048947 */ /* 0x000fea0003800000 */
[----:B------:R3:W5:Y:S02]  /*95e0*/  LDG.E.LTC128B R23, desc[UR36][R10.64+0x20] ;  /* 0x000020240a177981 */ /* 0x000764000c1e1920 */
.L_x_35:
[----:B------:R-:W-:Y:S05]  /*95f0*/  BSYNC B1 ;  /* 0x0000000000017941 */ /* 0x000fea0003800000 */
.L_x_34:
[----:B------:R-:W4:Y:S01]  /*9600*/  LDL.LU R161, [R1+0x10] ;  /* 0x0000100001a17983 */ /* 0x000f220000300800 */
[----:B-1---5:R-:W-:Y:S01]  /*9610*/  FMUL R159, R23, R16 ;  /* 0x00000010179f7220 */ /* 0x022fe20000400000 */
[----:B------:R-:W-:Y:S01]  /*9620*/  ISETP.GT.AND P2, PT, R0, 0x9, P3 ;  /* 0x000000090000780c */ /* 0x000fe20001f44270 */
[----:B------:R-:W-:Y:S02]  /*9630*/  BSSY B1, `(.L_x_36) ;  /* 0x0000005000017945 */ /* 0x000fe40003800000 */
[----:B----4-:R-:W-:-:S05]  /*9640*/  FFMA R159, R161, R2, R159 ;  /* 0x00000002a19f7223 */ /* 0x010fca000000009f */
[----:B------:R1:W-:Y:S05]  /*9650*/  @P0 STG.E desc[UR36][R4.64+0x20], R159 ;  /* 0x0000209f04000986 */ /* 0x0003ea000c101924 */
[----:B------:R-:W-:Y:S05]  /*9660*/  @!P2 BRA `(.L_x_37) ;  /* 0x000000000004a947 */ /* 0x000fea0003800000 */
[----:B------:R4:W5:Y:S02]  /*9670*/  LDG.E.LTC128B R23, desc[UR36][R10.64+0x24] ;  /* 0x000024240a177981 */ /* 0x000964000c1e1920 */
.L_x_37:
[----:B------:R-:W-:Y:S05]  /*9680*/  BSYNC B1 ;  /* 0x0000000000017941 */ /* 0x000fea0003800000 */
.L_x_36:
[----:B------:R-:W2:Y:S01]  /*9690*/  LDL.LU R161, [R1+0x14] ;  /* 0x0000140001a17983 */ /* 0x000ea20000300800 */
[----:B-1---5:R-:W-:Y:S01]  /*96a0*/  FMUL R159, R23, R16 ;  /* 0x00000010179f7220 */ /* 0x022fe20000400000 */
[----:B------:R-:W-:Y:S01]  /*96b0*/  ISETP.GT.AND P0, PT, R0, 0x8, P1 ;  /* 0x000000080000780c */ /* 0x000fe20000f04270 */
[----:B------:R-:W-:Y:S02]  /*96c0*/  BSSY B1, `(.L_x_38) ;  /* 0x0000005000017945 */ /* 0x000fe40003800000 */
[----:B--2---:R-:W-:-:S05]  /*96d0*/  FFMA R159, R161, R2, R159 ;  /* 0x00000002a19f7223 */ /* 0x004fca000000009f */
[----:B------:R1:W-:Y:S05]  /*96e0*/  @P2 STG.E desc[UR36][R4.64+0x24], R159 ;  /* 0x0000249f04002986 */ /* 0x0003ea000c101924 */
[----:B------:R-:W-:Y:S05]  /*96f0*/  @!P0 BRA `(.L_x_39) ;  /* 0x0000000000048947 */ /* 0x000fea0003800000 */
[----:B------:R2:W5:Y:S02]  /*9700*/  LDG.E.LTC128B R23, desc[UR36][R8.64+0x20] ;  /* 0x0000202408177981 */ /* 0x000564000c1e1920 */
.L_x_39:
[----:B------:R-:W-:Y:S05]  /*9710*/  BSYNC B1 ;  /* 0x0000000000017941 */ /* 0x000fea0003800000 */
.L_x_38:
        /* <DEDUP_REMOVED lines=8> */
.L_x_41:
[----:B------:R-:W-:Y:S05]  /*97a0*/  BSYNC B1 ;  /* 0x0000000000017941 */ /* 0x000fea0003800000 */
.L_x_40:
        /* <DEDUP_REMOVED lines=8> */
.L_x_43:
[----:B------:R-:W-:Y:S05]  /*9830*/  BSYNC B1 ;  /* 0x0000000000017941 */ /* 0x000fea0003800000 */
.L_x_42:
        /* <DEDUP_REMOVED lines=8> */
.L_x_45:
[----:B------:R-:W-:Y:S05]  /*98c0*/  BSYNC B1 ;  /* 0x0000000000017941 */ /* 0x000fea0003800000 */
.L_x_44:
        /* <DEDUP_REMOVED lines=8> */
.L_x_47:
[----:B------:R-:W-:Y:S05]  /*9950*/  BSYNC B1 ;  /* 0x0000000000017941 */ /* 0x000fea0003800000 */
.L_x_46:
        /* <DEDUP_REMOVED lines=8> */
.L_x_49:
[----:B------:R-:W-:Y:S05]  /*99e0*/  BSYNC B1 ;  /* 0x0000000000017941 */ /* 0x000fea0003800000 */
.L_x_48:
        /* <DEDUP_REMOVED lines=8> */
.L_x_51:
[----:B------:R-:W-:Y:S05]  /*9a70*/  BSYNC B1 ;  /* 0x0000000000017941 */ /* 0x000fea0003800000 */
.L_x_50:
        /* <DEDUP_REMOVED lines=8> */
.L_x_53:
[----:B------:R-:W-:Y:S05]  /*9b00*/  BSYNC B1 ;  /* 0x0000000000017941 */ /* 0x000fea0003800000 */
.L_x_52:
        /* <DEDUP_REMOVED lines=8> */
.L_x_55:
[----:B------:R-:W-:Y:S05]  /*9b90*/  BSYNC B1 ;  /* 0x0000000000017941 */ /* 0x000fea0003800000 */
.L_x_54:
        /* <DEDUP_REMOVED lines=8> */
.L_x_57:
[----:B------:R-:W-:Y:S05]  /*9c20*/  BSYNC B1 ;  /* 0x0000000000017941 */ /* 0x000fea0003800000 */
.L_x_56:
        /* <DEDUP_REMOVED lines=8> */
.L_x_59:
[----:B------:R-:W-:Y:S05]  /*9cb0*/  BSYNC B1 ;  /* 0x0000000000017941 */ /* 0x000fea0003800000 */
.L_x_58:
        /* <DEDUP_REMOVED lines=8> */
.L_x_61:
[----:B------:R-:W-:Y:S05]  /*9d40*/  BSYNC B1 ;  /* 0x0000000000017941 */ /* 0x000fea0003800000 */
.L_x_60:
        /* <DEDUP_REMOVED lines=8> */
.L_x_63:
[----:B------:R-:W-:Y:S05]  /*9dd0*/  BSYNC B1 ;  /* 0x0000000000017941 */ /* 0x000fea0003800000 */
.L_x_62:
        /* <DEDUP_REMOVED lines=8> */
.L_x_65:
[----:B------:R-:W-:Y:S05]  /*9e60*/  BSYNC B1 ;  /* 0x0000000000017941 */ /* 0x000fea0003800000 */
.L_x_64:
        /* <DEDUP_REMOVED lines=8> */
.L_x_67:
[----:B------:R-:W-:Y:S05]  /*9ef0*/  BSYNC B1 ;  /* 0x0000000000017941 */ /* 0x000fea0003800000 */
.L_x_66:
        /* <DEDUP_REMOVED lines=8> */
.L_x_69:
[----:B------:R-:W-:Y:S05]  /*9f80*/  BSYNC B1 ;  /* 0x0000000000017941 */ /* 0x000fea0003800000 */
.L_x_68:
        /* <DEDUP_REMOVED lines=8> */
.L_x_71:
[----:B------:R-:W-:Y:S05]  /*a010*/  BSYNC B1 ;  /* 0x0000000000017941 */ /* 0x000fea0003800000 */
.L_x_70:
        /* <DEDUP_REMOVED lines=8> */
.L_x_73:
[----:B------:R-:W-:Y:S05]  /*a0a0*/  BSYNC B1 ;  /* 0x0000000000017941 */ /* 0x000fea0003800000 */
.L_x_72:
        /* <DEDUP_REMOVED lines=8> */
.L_x_75:
[----:B------:R-:W-:Y:S05]  /*a130*/  BSYNC B1 ;  /* 0x0000000000017941 */ /* 0x000fea0003800000 */
.L_x_74:
        /* <DEDUP_REMOVED lines=8> */
.L_x_77:
[----:B------:R-:W-:Y:S05]  /*a1c0*/  BSYNC B1 ;  /* 0x0000000000017941 */ /* 0x000fea0003800000 */
.L_x_76:
        /* <DEDUP_REMOVED lines=8> */
.L_x_79:
[----:B------:R-:W-:Y:S05]  /*a250*/  BSYNC B1 ;  /* 0x0000000000017941 */ /* 0x000fea0003800000 */
.L_x_78:
        /* <DEDUP_REMOVED lines=8> */
.L_x_81:
[----:B------:R-:W-:Y:S05]  /*a2e0*/  BSYNC B1 ;  /* 0x0000000000017941 */ /* 0x000fea0003800000 */
.L_x_80:
        /* <DEDUP_REMOVED lines=8> */
.L_x_83:
[----:B------:R-:W-:Y:S05]  /*a370*/  BSYNC B1 ;  /* 0x0000000000017941 */ /* 0x000fea0003800000 */
.L_x_82:
        /* <DEDUP_REMOVED lines=8> */
.L_x_85:
[----:B------:R-:W-:Y:S05]  /*a400*/  BSYNC B1 ;  /* 0x0000000000017941 */ /* 0x000fea0003800000 */
.L_x_84:
        /* <DEDUP_REMOVED lines=8> */
.L_x_87:
[----:B------:R-:W-:Y:S05]  /*a490*/  BSYNC B1 ;  /* 0x0000000000017941 */ /* 0x000fea0003800000 */
.L_x_86:
        /* <DEDUP_REMOVED lines=8> */
.L_x_89:
[----:B------:R-:W-:Y:S05]  /*a520*/  BSYNC B1 ;  /* 0x0000000000017941 */ /* 0x000fea0003800000 */
.L_x_88:
        /* <DEDUP_REMOVED lines=8> */
.L_x_91:
[----:B------:R-:W-:Y:S05]  /*a5b0*/  BSYNC B1 ;  /* 0x0000000000017941 */ /* 0x000fea0003800000 */
.L_x_90:
        /* <DEDUP_REMOVED lines=8> */
.L_x_93:
[----:B------:R-:W-:Y:S05]  /*a640*/  BSYNC B1 ;  /* 0x0000000000017941 */ /* 0x000fea0003800000 */
.L_x_92:
        /* <DEDUP_REMOVED lines=8> */
.L_x_95:
[----:B------:R-:W-:Y:S05]  /*a6d0*/  BSYNC B1 ;  /* 0x0000000000017941 */ /* 0x000fea0003800000 */
.L_x_94:
        /* <DEDUP_REMOVED lines=8> */
.L_x_97:
[----:B------:R-:W-:Y:S05]  /*a760*/  BSYNC B1 ;  /* 0x0000000000017941 */ /* 0x000fea0003800000 */
.L_x_96:
        /* <DEDUP_REMOVED lines=8> */
.L_x_99:
[----:B------:R-:W-:Y:S05]  /*a7f0*/  BSYNC B1 ;  /* 0x0000000000017941 */ /* 0x000fea0003800000 */
.L_x_98:
        /* <DEDUP_REMOVED lines=8> */
.L_x_101:
[----:B------:R-:W-:Y:S05]  /*a880*/  BSYNC B1 ;  /* 0x0000000000017941 */ /* 0x000fea0003800000 */
.L_x_100:
        /* <DEDUP_REMOVED lines=8> */
.L_x_103:
[----:B------:R-:W-:Y:S05]  /*a910*/  BSYNC B1 ;  /* 0x0000000000017941 */ /* 0x000fea0003800000 */
.L_x_102:
        /* <DEDUP_REMOVED lines=8> */
.L_x_105:
[----:B------:R-:W-:Y:S05]  /*a9a0*/  BSYNC B1 ;  /* 0x0000000000017941 */ /* 0x000fea0003800000 */
.L_x_104:
        /* <DEDUP_REMOVED lines=8> */
.L_x_107:
[----:B------:R-:W-:Y:S05]  /*aa30*/  BSYNC B1 ;  /* 0x0000000000017941 */ /* 0x000fea0003800000 */
.L_x_106:
        /* <DEDUP_REMOVED lines=8> */
.L_x_109:
[----:B------:R-:W-:Y:S05]  /*aac0*/  BSYNC B1 ;  /* 0x0000000000017941 */ /* 0x000fea0003800000 */
.L_x_108:
        /* <DEDUP_REMOVED lines=8> */
.L_x_111:
[----:B------:R-:W-:Y:S05]  /*ab50*/  BSYNC B1 ;  /* 0x0000000000017941 */ /* 0x000fea0003800000 */
.L_x_110:
        /* <DEDUP_REMOVED lines=8> */
.L_x_113:
[----:B------:R-:W-:Y:S05]  /*abe0*/  BSYNC B1 ;  /* 0x0000000000017941 */ /* 0x000fea0003800000 */
.L_x_112:
        /* <DEDUP_REMOVED lines=8> */
.L_x_115:
[----:B------:R-:W-:Y:S05]  /*ac70*/  BSYNC B1 ;  /* 0x0000000000017941 */ /* 0x000fea0003800000 */
.L_x_114:
        /* <DEDUP_REMOVED lines=8> */
.L_x_117:
[----:B------:R-:W-:Y:S05]  /*ad00*/  BSYNC B1 ;  /* 0x0000000000017941 */ /* 0x000fea0003800000 */
.L_x_116:
        /* <DEDUP_REMOVED lines=8> */
.L_x_119:
[----:B------:R-:W-:Y:S05]  /*ad90*/  BSYNC B1 ;  /* 0x0000000000017941 */ /* 0x000fea0003800000 */
.L_x_118:
        /* <DEDUP_REMOVED lines=8> */
.L_x_121:
[----:B------:R-:W-:Y:S05]  /*ae20*/  BSYNC B1 ;  /* 0x0000000000017941 */ /* 0x000fea0003800000 */
.L_x_120:
        /* <DEDUP_REMOVED lines=8> */
.L_x_123:
[----:B------:R-:W-:Y:S05]  /*aeb0*/  BSYNC B1 ;  /* 0x0000000000017941 */ /* 0x000fea0003800000 */
.L_x_122:
        /* <DEDUP_REMOVED lines=8> */
.L_x_125:
[----:B------:R-:W-:Y:S05]  /*af40*/  BSYNC B1 ;  /* 0x0000000000017941 */ /* 0x000fea0003800000 */
.L_x_124:
        /* <DEDUP_REMOVED lines=8> */
.L_x_127:
[----:B------:R-:W-:Y:S05]  /*afd0*/  BSYNC B1 ;  /* 0x0000000000017941 */ /* 0x000fea0003800000 */
.L_x_126:
        /* <DEDUP_REMOVED lines=8> */
.L_x_129:
[----:B------:R-:W-:Y:S05]  /*b060*/  BSYNC B1 ;  /* 0x0000000000017941 */ /* 0x000fea0003800000 */
.L_x_128:
        /* <DEDUP_REMOVED lines=8> */
.L_x_131:
[----:B------:R-:W-:Y:S05]  /*b0f0*/  BSYNC B1 ;  /* 0x0000000000017941 */ /* 0x000fea0003800000 */
.L_x_130:
        /* <DEDUP_REMOVED lines=8> */
.L_x_133:
[----:B------:R-:W-:Y:S05]  /*b180*/  BSYNC B1 ;  /* 0x0000000000017941 */ /* 0x000fea0003800000 */
.L_x_132:
        /* <DEDUP_REMOVED lines=8> */
.L_x_135:
[----:B------:R-:W-:Y:S05]  /*b210*/  BSYNC B1 ;  /* 0x0000000000017941 */ /* 0x000fea0003800000 */
.L_x_134:
        /* <DEDUP_REMOVED lines=8> */
.L_x_137:
[----:B------:R-:W-:Y:S05]  /*b2a0*/  BSYNC B1 ;  /* 0x0000000000017941 */ /* 0x000fea0003800000 */
.L_x_136:
        /* <DEDUP_REMOVED lines=8> */
.L_x_139:
[----:B------:R-:W-:Y:S05]  /*b330*/  BSYNC B1 ;  /* 0x0000000000017941 */ /* 0x000fea0003800000 */
.L_x_138:
        /* <DEDUP_REMOVED lines=8> */
.L_x_141:
[----:B------:R-:W-:Y:S05]  /*b3c0*/  BSYNC B1 ;  /* 0x0000000000017941 */ /* 0x000fea0003800000 */
.L_x_140:
        /* <DEDUP_REMOVED lines=8> */
.L_x_143:
[----:B------:R-:W-:Y:S05]  /*b450*/  BSYNC B1 ;  /* 0x0000000000017941 */ /* 0x000fea0003800000 */
.L_x_142:
        /* <DEDUP_REMOVED lines=8> */
.L_x_145:
[----:B------:R-:W-:Y:S05]  /*b4e0*/  BSYNC B1 ;  /* 0x0000000000017941 */ /* 0x000fea0003800000 */
.L_x_144:
        /* <DEDUP_REMOVED lines=8> */
.L_x_147:
[----:B------:R-:W-:Y:S05]  /*b570*/  BSYNC B1 ;  /* 0x0000000000017941 */ /* 0x000fea0003800000 */
.L_x_146:
        /* <DEDUP_REMOVED lines=8> */
.L_x_149:
[----:B------:R-:W-:Y:S05]  /*b600*/  BSYNC B1 ;  /* 0x0000000000017941 */ /* 0x000fea0003800000 */
.L_x_148:
        /* <DEDUP_REMOVED lines=8> */
.L_x_151:
[----:B------:R-:W-:Y:S05]  /*b690*/  BSYNC B1 ;  /* 0x0000000000017941 */ /* 0x000fea0003800000 */
.L_x_150:
        /* <DEDUP_REMOVED lines=8> */
.L_x_153:
[----:B------:R-:W-:Y:S05]  /*b720*/  BSYNC B1 ;  /* 0x0000000000017941 */ /* 0x000fea0003800000 */
.L_x_152:
        /* <DEDUP_REMOVED lines=8> */
.L_x_155:
[----:B------:R-:W-:Y:S05]  /*b7b0*/  BSYNC B1 ;  /* 0x0000000000017941 */ /* 0x000fea0003800000 */
.L_x_154:
        /* <DEDUP_REMOVED lines=8> */
.L_x_157:
[----:B------:R-:W-:Y:S05]  /*b840*/  BSYNC B1 ;  /* 0x0000000000017941 */ /* 0x000fea0003800000 */
.L_x_156:
        /* <DEDUP_REMOVED lines=8> */
.L_x_159:
[----:B------:R-:W-:Y:S05]  /*b8d0*/  BSYNC B1 ;  /* 0x0000000000017941 */ /* 0x000fea0003800000 */
.L_x_158:
        /* <DEDUP_REMOVED lines=8> */
.L_x_161:
[----:B------:R-:W-:Y:S05]  /*b960*/  BSYNC B1 ;  /* 0x0000000000017941 */ /* 0x000fea0003800000 */
.L_x_160:
        /* <DEDUP_REMOVED lines=8> */
.L_x_163:
[----:B------:R-:W-:Y:S05]  /*b9f0*/  BSYNC B1 ;  /* 0x0000000000017941 */ /* 0x000fea0003800000 */
.L_x_162:
        /* <DEDUP_REMOVED lines=8> */
.L_x_165:
[----:B------:R-:W-:Y:S05]  /*ba80*/  BSYNC B1 ;  /* 0x0000000000017941 */ /* 0x000fea0003800000 */
.L_x_164:
        /* <DEDUP_REMOVED lines=8> */
.L_x_167:
[----:B------:R-:W-:Y:S05]  /*bb10*/  BSYNC B1 ;  /* 0x0000000000017941 */ /* 0x000fea0003800000 */
.L_x_166:
        /* <DEDUP_REMOVED lines=8> */
.L_x_169:
[----:B------:R-:W-:Y:S05]  /*bba0*/  BSYNC B1 ;  /* 0x0000000000017941 */ /* 0x000fea0003800000 */
.L_x_168:
        /* <DEDUP_REMOVED lines=8> */
.L_x_171:
[----:B------:R-:W-:Y:S05]  /*bc30*/  BSYNC B1 ;  /* 0x0000000000017941 */ /* 0x000fea0003800000 */
.L_x_170:
        /* <DEDUP_REMOVED lines=8> */
.L_x_173:
[----:B------:R-:W-:Y:S05]  /*bcc0*/  BSYNC B1 ;  /* 0x0000000000017941 */ /* 0x000fea0003800000 */
.L_x_172:
        /* <DEDUP_REMOVED lines=8> */
.L_x_175:
[----:B------:R-:W-:Y:S05]  /*bd50*/  BSYNC B1 ;  /* 0x0000000000017941 */ /* 0x000fea0003800000 */
.L_x_174:
        /* <DEDUP_REMOVED lines=8> */
.L_x_177:
[----:B------:R-:W-:Y:S05]  /*bde0*/  BSYNC B1 ;  /* 0x0000000000017941 */ /* 0x000fea0003800000 */
.L_x_176:
        /* <DEDUP_REMOVED lines=8> */
.L_x_179:
[----:B------:R-:W-:Y:S05]  /*be70*/  BSYNC B1 ;  /* 0x0000000000017941 */ /* 0x000fea0003800000 */
.L_x_178:
        /* <DEDUP_REMOVED lines=8> */
.L_x_181:
[----:B------:R-:W-:Y:S05]  /*bf00*/  BSYNC B1 ;  /* 0x0000000000017941 */ /* 0x000fea0003800000 */
.L_x_180:
        /* <DEDUP_REMOVED lines=8> */
.L_x_183:
[----:B------:R-:W-:Y:S05]  /*bf90*/  BSYNC B1 ;  /* 0x0000000000017941 */ /* 0x000fea0003800000 */
.L_x_182:
        /* <DEDUP_REMOVED lines=8> */
.L_x_185:
[----:B------:R-:W-:Y:S05]  /*c020*/  BSYNC B1 ;  /* 0x0000000000017941 */ /* 0x000fea0003800000 */
.L_x_184:
        /* <DEDUP_REMOVED lines=8> */
.L_x_187:
[----:B------:R-:W-:Y:S05]  /*c0b0*/  BSYNC B1 ;  /* 0x0000000000017941 */ /* 0x000fea0003800000 */
.L_x_186:
        /* <DEDUP_REMOVED lines=8> */
.L_x_189:
[----:B------:R-:W-:Y:S05]  /*c140*/  BSYNC B1 ;  /* 0x0000000000017941 */ /* 0x000fea0003800000 */
.L_x_188:
        /* <DEDUP_REMOVED lines=8> */
.L_x_191:
[----:B------:R-:W-:Y:S05]  /*c1d0*/  BSYNC B1 ;  /* 0x0000000000017941 */ /* 0x000fea0003800000 */
.L_x_190:
        /* <DEDUP_REMOVED lines=8> */
.L_x_193:
[----:B------:R-:W-:Y:S05]  /*c260*/  BSYNC B1 ;  /* 0x0000000000017941 */ /* 0x000fea0003800000 */
.L_x_192:
        /* <DEDUP_REMOVED lines=8> */
.L_x_195:
[----:B------:R-:W-:Y:S05]  /*c2f0*/  BSYNC B1 ;  /* 0x0000000000017941 */ /* 0x000fea0003800000 */
.L_x_194:
        /* <DEDUP_REMOVED lines=8> */
.L_x_197:
[----:B------:R-:W-:Y:S05]  /*c380*/  BSYNC B1 ;  /* 0x0000000000017941 */ /* 0x000fea0003800000 */
.L_x_196:
        /* <DEDUP_REMOVED lines=8> */
.L_x_199:
[----:B------:R-:W-:Y:S05]  /*c410*/  BSYNC B1 ;  /* 0x0000000000017941 */ /* 0x000fea0003800000 */
.L_x_198:
        /* <DEDUP_REMOVED lines=8> */
.L_x_201:
[----:B------:R-:W-:Y:S05]  /*c4a0*/  BSYNC B1 ;  /* 0x0000000000017941 */ /* 0x000fea0003800000 */
.L_x_200:
        /* <DEDUP_REMOVED lines=8> */
.L_x_203:
[----:B------:R-:W-:Y:S05]  /*c530*/  BSYNC B1 ;  /* 0x0000000000017941 */ /* 0x000fea0003800000 */
.L_x_202:
        /* <DEDUP_REMOVED lines=8> */
.L_x_205:
[----:B------:R-:W-:Y:S05]  /*c5c0*/  BSYNC B1 ;  /* 0x0000000000017941 */ /* 0x000fea0003800000 */
.L_x_204:
        /* <DEDUP_REMOVED lines=8> */
.L_x_207:
[----:B------:R-:W-:Y:S05]  /*c650*/  BSYNC B1 ;  /* 0x0000000000017941 */ /* 0x000fea0003800000 */
.L_x_206:
        /* <DEDUP_REMOVED lines=8> */
.L_x_209:
[----:B------:R-:W-:Y:S05]  /*c6e0*/  BSYNC B1 ;  /* 0x0000000000017941 */ /* 0x000fea0003800000 */
.L_x_208:
        /* <DEDUP_REMOVED lines=8> */
.L_x_211:
[----:B------:R-:W-:Y:S05]  /*c770*/  BSYNC B1 ;  /* 0x0000000000017941 */ /* 0x000fea0003800000 */
.L_x_210:
        /* <DEDUP_REMOVED lines=8> */
.L_x_213:
[----:B------:R-:W-:Y:S05]  /*c800*/  BSYNC B1 ;  /* 0x0000000000017941 */ /* 0x000fea0003800000 */
.L_x_212:
        /* <DEDUP_REMOVED lines=8> */
.L_x_215:
[----:B------:R-:W-:Y:S05]  /*c890*/  BSYNC B1 ;  /* 0x0000000000017941 */ /* 0x000fea0003800000 */
.L_x_214:
        /* <DEDUP_REMOVED lines=8> */
.L_x_217:
[----:B------:R-:W-:Y:S05]  /*c920*/  BSYNC B1 ;  /* 0x0000000000017941 */ /* 0x000fea0003800000 */
.L_x_216:
        /* <DEDUP_REMOVED lines=8> */
.L_x_219:
[----:B------:R-:W-:Y:S05]  /*c9b0*/  BSYNC B1 ;  /* 0x0000000000017941 */ /* 0x000fea0003800000 */
.L_x_218:
        /* <DEDUP_REMOVED lines=8> */
.L_x_221:
[----:B------:R-:W-:Y:S05]  /*ca40*/  BSYNC B1 ;  /* 0x0000000000017941 */ /* 0x000fea0003800000 */
.L_x_220:
        /* <DEDUP_REMOVED lines=8> */
.L_x_223:
[----:B------:R-:W-:Y:S05]  /*cad0*/  BSYNC B1 ;  /* 0x0000000000017941 */ /* 0x000fea0003800000 */
.L_x_222:
        /* <DEDUP_REMOVED lines=8> */
.L_x_225:
[----:B------:R-:W-:Y:S05]  /*cb60*/  BSYNC B1 ;  /* 0x0000000000017941 */ /* 0x000fea0003800000 */
.L_x_224:
        /* <DEDUP_REMOVED lines=8> */
.L_x_227:
[----:B------:R-:W-:Y:S05]  /*cbf0*/  BSYNC B1 ;  /* 0x0000000000017941 */ /* 0x000fea0003800000 */
.L_x_226:
        /* <DEDUP_REMOVED lines=8> */
.L_x_229:
[----:B------:R-:W-:Y:S05]  /*cc80*/  BSYNC B1 ;  /* 0x0000000000017941 */ /* 0x000fea0003800000 */
.L_x_228:
        /* <DEDUP_REMOVED lines=8> */
.L_x_231:
[----:B------:R-:W-:Y:S05]  /*cd10*/  BSYNC B1 ;  /* 0x0000000000017941 */ /* 0x000fea0003800000 */
.L_x_230:
        /* <DEDUP_REMOVED lines=8> */
.L_x_233:
[----:B------:R-:W-:Y:S05]  /*cda0*/  BSYNC B1 ;  /* 0x0000000000017941 */ /* 0x000fea0003800000 */
.L_x_232:
        /* <DEDUP_REMOVED lines=8> */
.L_x_235:
[----:B------:R-:W-:Y:S05]  /*ce30*/  BSYNC B1 ;  /* 0x0000000000017941 */ /* 0x000fea0003800000 */
.L_x_234:
        /* <DEDUP_REMOVED lines=8> */
.L_x_237:
[----:B------:R-:W-:Y:S05]  /*cec0*/  BSYNC B1 ;  /* 0x0000000000017941 */ /* 0x000fea0003800000 */
.L_x_236:
        /* <DEDUP_REMOVED lines=8> */
.L_x_239:
[----:B------:R-:W-:Y:S05]  /*cf50*/  BSYNC B1 ;  /* 0x0000000000017941 */ /* 0x000fea0003800000 */
.L_x_238:
        /* <DEDUP_REMOVED lines=8> */
.L_x_241:
[----:B------:R-:W-:Y:S05]  /*cfe0*/  BSYNC B1 ;  /* 0x0000000000017941 */ /* 0x000fea0003800000 */
.L_x_240:
        /* <DEDUP_REMOVED lines=8> */
.L_x_243:
[----:B------:R-:W-:Y:S05]  /*d070*/  BSYNC B1 ;  /* 0x0000000000017941 */ /* 0x000fea0003800000 */
.L_x_242:
        /* <DEDUP_REMOVED lines=8> */
.L_x_245:
[----:B------:R-:W-:Y:S05]  /*d100*/  BSYNC B1 ;  /* 0x0000000000017941 */ /* 0x000fea0003800000 */
.L_x_244:
        /* <DEDUP_REMOVED lines=8> */
.L_x_247:
[----:B------:R-:W-:Y:S05]  /*d190*/  BSYNC B1 ;  /* 0x0000000000017941 */ /* 0x000fea0003800000 */
.L_x_246:
        /* <DEDUP_REMOVED lines=8> */
.L_x_249:
[----:B------:R-:W-:Y:S05]  /*d220*/  BSYNC B1 ;  /* 0x0000000000017941 */ /* 0x000fea0003800000 */
.L_x_248:
        /* <DEDUP_REMOVED lines=8> */
.L_x_251:
[----:B------:R-:W-:Y:S05]  /*d2b0*/  BSYNC B1 ;  /* 0x0000000000017941 */ /* 0x000fea0003800000 */
.L_x_250:
        /* <DEDUP_REMOVED lines=8> */
.L_x_253:
[----:B------:R-:W-:Y:S05]  /*d340*/  BSYNC B1 ;  /* 0x0000000000017941 */ /* 0x000fea0003800000 */
.L_x_252:
        /* <DEDUP_REMOVED lines=8> */
.L_x_255:
[----:B------:R-:W-:Y:S05]  /*d3d0*/  BSYNC B1 ;  /* 0x0000000000017941 */ /* 0x000fea0003800000 */
.L_x_254:
        /* <DEDUP_REMOVED lines=8> */
.L_x_257:
[----:B------:R-:W-:Y:S05]  /*d460*/  BSYNC B1 ;  /* 0x0000000000017941 */ /* 0x000fea0003800000 */
.L_x_256:
        /* <DEDUP_REMOVED lines=8> */
.L_x_259:
[----:B------:R-:W-:Y:S05]  /*d4f0*/  BSYNC B1 ;  /* 0x0000000000017941 */ /* 0x000fea0003800000 */
.L_x_258:
        /* <DEDUP_REMOVED lines=8> */
.L_x_261:
[----:B------:R-:W-:Y:S05]  /*d580*/  BSYNC B1 ;  /* 0x0000000000017941 */ /* 0x000fea0003800000 */
.L_x_260:
        /* <DEDUP_REMOVED lines=8> */
.L_x_263:
[----:B------:R-:W-:Y:S05]  /*d610*/  BSYNC B1 ;  /* 0x0000000000017941 */ /* 0x000fea0003800000 */
.L_x_262:
        /* <DEDUP_REMOVED lines=8> */
.L_x_265:
[----:B------:R-:W-:Y:S05]  /*d6a0*/  BSYNC B1 ;  /* 0x0000000000017941 */ /* 0x000fea0003800000 */
.L_x_264:
        /* <DEDUP_REMOVED lines=8> */
.L_x_267:
[----:B------:R-:W-:Y:S05]  /*d730*/  BSYNC B1 ;  /* 0x0000000000017941 */ /* 0x000fea0003800000 */
.L_x_266:
        /* <DEDUP_REMOVED lines=8> */
.L_x_269:
[----:B------:R-:W-:Y:S05]  /*d7c0*/  BSYNC B1 ;  /* 0x0000000000017941 */ /* 0x000fea0003800000 */
.L_x_268:
        /* <DEDUP_REMOVED lines=8> */
.L_x_271:
[----:B------:R-:W-:Y:S05]  /*d850*/  BSYNC B1 ;  /* 0x0000000000017941 */ /* 0x000fea0003800000 */
.L_x_270:
        /* <DEDUP_REMOVED lines=8> */
.L_x_273:
[----:B------:R-:W-:Y:S05]  /*d8e0*/  BSYNC B1 ;  /* 0x0000000000017941 */ /* 0x000fea0003800000 */
.L_x_272:
        /* <DEDUP_REMOVED lines=8> */
.L_x_275:
[----:B------:R-:W-:Y:S05]  /*d970*/  BSYNC B1 ;  /* 0x0000000000017941 */ /* 0x000fea0003800000 */
.L_x_274:
[----:B------:R-:W3:Y:S01]  /*d980*/  LDL.LU R162, [R1+0x1f0] ;  /* 0x0001f00001a27983 */ /* 0x000ee20000300800 */
[----:B-1---5:R-:W-:Y:S01]  /*d990*/  FMUL R159, R23, R16 ;  /* 0x00000010179f7220 */ /* 0x022fe20000400000 */
[----:B------:R-:W-:Y:S01]  /*d9a0*/  ISETP.GT.AND P3, PT, R0, 0xf9, P3 ;  /* 0x000000f90000780c */ /* 0x000fe20001f64270 */
[----:B------:R-:W-:Y:S01]  /*d9b0*/  BSSY B1, `(.L_x_276) ;  /* 0x0000006000017945 */ /* 0x000fe20003800000 */
[----:B------:R-:W-:Y:S01]  /*d9c0*/  IADD3 R161, P0, R3, 0x80, RZ ;  /* 0x0000008003a17810 */ /* 0x000fe20007f1e0ff */
[----:B---3--:R-:W-:-:S05]  /*d9d0*/  FFMA R159, R162, R2, R159 ;  /* 0x00000002a29f7223 */ /* 0x008fca000000009f */
[----:B------:R1:W-:Y:S05]  /*d9e0*/  @P4 STG.E desc[UR36][R4.64+0x3e0], R159 ;  /* 0x0003e09f04004986 */ /* 0x0003ea000c101924 */
[----:B------:R-:W-:Y:S05]  /*d9f0*/  @!P3 BRA `(.L_x_277) ;  /* 0x000000000004b947 */ /* 0x000fea0003800000 */
[----:B------:R3:W5:Y:S02]  /*da00*/  LDG.E.LTC128B R23, desc[UR36][R10.64+0x3e4] ;  /* 0x0003e4240a177981 */ /* 0x000764000c1e1920 */
.L_x_277:
[----:B------:R-:W-:Y:S05]  /*da10*/  BSYNC B1 ;  /* 0x0000000000017941 */ /* 0x000fea0003800000 */
.L_x_276:
[----:B0-234-:R-:W2:Y:S01]  /*da20*/  LDL.LU R10, [R1+0x1f4] ;  /* 0x0001f400010a7983 */ /* 0x01dea20000300800 */
[----:B-----5:R-:W-:Y:S01]  /*da30*/  FMUL R3, R23, R16 ;  /* 0x0000001017037220 */ /* 0x020fe20000400000 */
[----:B------:R-:W-:Y:S01]  /*da40*/  ISETP.GT.AND P2, PT, R0, 0xf8, P1 ;  /* 0x000000f80000780c */ /* 0x000fe20000f44270 */
[----:B------:R-:W-:Y:S01]  /*da50*/  BSSY B1, `(.L_x_278) ;  /* 0x0000007000017945 */ /* 0x000fe20003800000 */
[----:B------:R-:W-:Y:S01]  /*da60*/  IADD3.X R11, RZ, UR7, RZ, P0, !PT ;  /* 0x00000007ff0b7c10 */ /* 0x000fe200087fe4ff */
[----:B--2---:R-:W-:-:S04]  /*da70*/  FFMA R3, R10, R2, R3 ;  /* 0x000000020a037223 */ /* 0x004fc80000000003 */
[----:B------:R-:W-:Y:S01]  /*da80*/  IMAD R10, R11, R14, RZ ;  /* 0x0000000e0b0a7224 */ /* 0x000fe200078e02ff */
[----:B------:R0:W-:Y:S05]  /*da90*/  @P3 STG.E desc[UR36][R4.64+0x3e4], R3 ;  /* 0x0003e40304003986 */ /* 0x0001ea000c101924 */
[----:B------:R-:W-:Y:S05]  /*daa0*/  @!P2 BRA `(.L_x_279) ;  /* 0x000000000004a947 */ /* 0x000fea0003800000 */
[----:B------:R2:W5:Y:S02]  /*dab0*/  LDG.E.LTC128B R23, desc[UR36][R8.64+0x3e0] ;  /* 0x0003e02408177981 */ /* 0x000564000c1e1920 */
.L_x_279:
[----:B------:R-:W-:Y:S05]  /*dac0*/  BSYNC B1 ;  /* 0x0000000000017941 */ /* 0x000fea0003800000 */
.L_x_278:
[----:B------:R-:W3:Y:S01]  /*dad0*/  LDL.LU R11, [R1+0x1f8] ;  /* 0x0001f800010b7983 */ /* 0x000ee20000300800 */
[----:B0----5:R-:W-:Y:S01]  /*dae0*/  FMUL R3, R23, R16 ;  /* 0x0000001017037220 */ /* 0x021fe20000400000 */
[C---:B------:R-:W-:Y:S01]  /*daf0*/  ISETP.GT.AND P1, PT, R0.reuse, 0xf9, P1 ;  /* 0x000000f90000780c */ /* 0x040fe20000f24270 */
[----:B------:R-:W-:Y:S01]  /*db00*/  IMAD R163, R161, R15, R10 ;  /* 0x0000000fa1a37224 */ /* 0x000fe200078e020a */
[----:B------:R-:W-:Y:S01]  /*db10*/  ISETP.GT.AND P0, PT, R17, 0x80, PT ;  /* 0x000000801100780c */ /* 0x000fe20003f04270 */
[----:B------:R-:W-:Y:S03]  /*db20*/  BSSY B1, `(.L_x_280) ;  /* 0x0000008000017945 */ /* 0x000fe60003800000 */
[----:B------:R-:W-:Y:S01]  /*db30*/  ISETP.GT.AND P3, PT, R0, RZ, P0 ;  /* 0x000000ff0000720c */ /* 0x000fe20000764270 */
[----:B---3--:R-:W-:Y:S01]  /*db40*/  FFMA R3, R11, R2, R3 ;  /* 0x000000020b037223 */ /* 0x008fe20000000003 */
[----:B------:R-:W-:-:S04]  /*db50*/  IMAD.WIDE.U32 R10, R161, R14, R20 ;  /* 0x0000000ea10a7225 */ /* 0x000fc800078e0014 */
[----:B------:R0:W-:Y:S01]  /*db60*/  @P2 STG.E desc[UR36][R6.64+0x3e0], R3 ;  /* 0x0003e00306002986 */ /* 0x0001e2000c101924 */
[----:B------:R-:W-:Y:S01]  /*db70*/  IMAD.IADD R15, R11, 0x1, R163 ;  /* 0x000000010b0f7824 */ /* 0x000fe200078e02a3 */
[----:B------:R-:W-:Y:S06]  /*db80*/  @!P1 BRA `(.L_x_281) ;  /* 0x0000000000049947 */ /* 0x000fec0003800000 */
[----:B------:R3:W5:Y:S02]  /*db90*/  LDG.E.LTC128B R23, desc[UR36][R8.64+0x3e4] ;  /* 0x0003e42408177981 */ /* 0x000764000c1e1920 */
.L_x_281:
[----:B------:R-:W-:Y:S05]  /*dba0*/  BSYNC B1 ;  /* 0x0000000000017941 */ /* 0x000fea0003800000 */
.L_x_280:
[----:B-1----:R-:W4:Y:S01]  /*dbb0*/  LDL.LU R159, [R1+0x1fc] ;  /* 0x0001fc00019f7983 */ /* 0x002f220000300800 */
[----:B0----5:R-:W-:Y:S01]  /*dbc0*/  FMUL R3, R23, R16 ;  /* 0x0000001017037220 */ /* 0x021fe20000400000 */
[----:B--23--:R-:W-:-:S04]  /*dbd0*/  LEA R8, P2, R10, R12, 0x2 ;  /* 0x0000000c0a087211 */ /* 0x00cfc800078410ff */
[----:B------:R-:W-:Y:S01]  /*dbe0*/  LEA.HI.X R9, R10, R13, R15, 0x2, P2 ;  /* 0x0000000d0a097211 */ /* 0x000fe200010f140f */
[----:B----4-:R-:W-:Y:S01]  /*dbf0*/  FFMA R3, R159, R2, R3 ;  /* 0x000000029f037223 */ /* 0x010fe20000000003 */
[----:B------:R-:W-:-:S04]  /*dc00*/  MOV R159, R23 ;  /* 0x00000017009f7202 */ /* 0x000fc80000000f00 */
[----:B------:R0:W-:Y:S04]  /*dc10*/  @P1 STG.E desc[UR36][R6.64+0x3e4], R3 ;  /* 0x0003e40306001986 */ /* 0x0001e8000c101924 */
[----:B------:R1:W2:Y:S01]  /*dc20*/  @P3 LDG.E.LTC128B R159, desc[UR36][R8.64] ;  /* 0x00000024089f3981 */ /* 0x0002a2000c1e1920 */
[CC--:B------:R-:W-:Y:S01]  /*dc30*/  IMAD.WIDE.U32 R10, R161.reuse, R14.reuse, R18 ;  /* 0x0000000ea10a7225 */ /* 0x0c0fe200078e0012 */
[----:B------:R-:W-:Y:S01]  /*dc40*/  ISETP.GT.AND P2, PT, R0, 0x1, P0 ;  /* 0x000000010000780c */ /* 0x000fe20000744270 */
[----:B------:R-:W-:Y:S02]  /*dc50*/  BSSY B1, `(.L_x_282) ;  /* 0x0000016000017945 */ /* 0x000fe40003800000 */
[----:B------:R-:W-:Y:S01]  /*dc60*/  IMAD.WIDE.U32 R14, R161, R14, R154 ;  /* 0x0000000ea10e7225 */ /* 0x000fe200078e009a */
[----:B------:R-:W-:-:S02]  /*dc70*/  MOV R155, UR8 ;  /* 0x00000008009b7c02 */ /* 0x000fc40008000f00 */
[----:B------:R-:W-:Y:S01]  /*dc80*/  MOV R154, UR9 ;  /* 0x00000009009a7c02 */ /* 0x000fe20008000f00 */
[----:B------:R-:W-:Y:S01]  /*dc90*/  IMAD.U32 R161, RZ, RZ, UR8 ;  /* 0x00000008ffa17e24 */ /* 0x000fe2000f8e00ff */
[----:B------:R-:W-:Y:S01]  /*dca0*/  IADD3 R15, R163, R15, RZ ;  /* 0x0000000fa30f7210 */ /* 0x000fe20007ffe0ff */
[----:B------:R-:W-:Y:S02]  /*dcb0*/  IMAD.SHL.U32 R155, R155, 0x200, RZ ;  /* 0x000002009b9b7824 */ /* 0x000fe400078e00ff */
[----:B------:R-:W-:Y:S01]  /*dcc0*/  IMAD.IADD R11, R163, 0x1, R11 ;  /* 0x00000001a30b7824 */ /* 0x000fe200078e020b */
[----:B------:R-:W-:Y:S02]  /*dcd0*/  SHF.L.U64.HI R161, R161, 0x9, R154 ;  /* 0x00000009a1a17819 */ /* 0x000fe4000001029a */
[----:B-1----:R-:W-:Y:S01]  /*dce0*/  IADD3 R8, P1, R155, R4, RZ ;  /* 0x000000049b087210 */ /* 0x002fe20007f3e0ff */
[----:B------:R-:W-:Y:S01]  /*dcf0*/  IMAD.WIDE.U32 R10, R22, UR43, R10 ;  /* 0x0000002b160a7c25 */ /* 0x000fe2000f8e000a */
[----:B------:R-:W-:-:S02]  /*dd00*/  IADD3 R154, P4, R152, R14, RZ ;  /* 0x0000000e989a7210 */ /* 0x000fc40007f9e0ff */
[----:B------:R-:W-:Y:S01]  /*dd10*/  IADD3 R152, P6, R18, R14, RZ ;  /* 0x0000000e12987210 */ /* 0x000fe20007fde0ff */
[----:B------:R-:W-:Y:S01]  /*dd20*/  IMAD.X R9, R161, 0x1, R5, P1 ;  /* 0x00000001a1097824 */ /* 0x000fe200008e0605 */
[----:B0-----:R-:W-:Y:S02]  /*dd30*/  IADD3 R7, R157, R11, RZ ;  /* 0x0000000b9d077210 */ /* 0x001fe40007ffe0ff */
[----:B------:R-:W-:-:S04]  /*dd40*/  LEA R6, P5, R10, R12, 0x2 ;  /* 0x0000000c0a067211 */ /* 0x000fc800078a10ff */
[----:B------:R-:W-:Y:S01]  /*dd50*/  LEA.HI.X R7, R10, R13, R7, 0x2, P5 ;  /* 0x0000000d0a077211 */ /* 0x000fe200028f1407 */
[----:B--2---:R-:W-:-:S04]  /*dd60*/  FMUL R3, R159, R16 ;  /* 0x000000109f037220 */ /* 0x004fc80000400000 */
[----:B------:R-:W-:-:S05]  /*dd70*/  FFMA R3, R24, R2, R3 ;  /* 0x0000000218037223 */ /* 0x000fca0000000003 */
[----:B------:R0:W-:Y:S01]  /*dd80*/  @P3 STG.E desc[UR36][R8.64], R3 ;  /* 0x0000000308003986 */ /* 0x0001e2000c101924 */
[----:B------:R-:W-:Y:S05]  /*dd90*/  @!P2 BRA `(.L_x_283) ;  /* 0x000000000004a947 */ /* 0x000fea0003800000 */
[----:B------:R1:W5:Y:S02]  /*dda0*/  LDG.E.LTC128B R159, desc[UR36][R6.64+0x4] ;  /* 0x00000424069f7981 */ /* 0x000364000c1e1920 */
.L_x_283:
[----:B------:R-:W-:Y:S05]  /*ddb0*/  BSYNC B1 ;  /* 0x0000000000017941 */ /* 0x000fea0003800000 */
.L_x_282:
[----:B-----5:R-:W-:Y:S01]  /*ddc0*/  FMUL R10, R159, R16 ;  /* 0x000000109f0a7220 */ /* 0x020fe20000400000 */
[----:B------:R-:W-:Y:S01]  /*ddd0*/  ISETP.GT.AND P1, PT, R17, 0x88, PT ;  /* 0x000000881100780c */ /* 0x000fe20003f24270 */
[----:B------:R-:W-:Y:S01]  /*dde0*/  IMAD.X R20, R15, 0x1, R21, P4 ;  /* 0x000000010f147824 */ /* 0x000fe200020e0615 */
[----:B------:R-:W-:Y:S01]  /*ddf0*/  IADD3.X R153, R19, R15, RZ, P6, !PT ;  /* 0x0000000f13997210 */ /* 0x000fe200037fe4ff */
[----:B------:R-:W-:Y:S01]  /*de00*/  FFMA R25, R25, R2, R10 ;  /* 0x0000000219197223 */ /* 0x000fe2000000000a */
[----:B------:R-:W-:Y:S01]  /*de10*/  ISETP.GT.AND P4, PT, R0, RZ, P1 ;  /* 0x000000ff0000720c */ /* 0x000fe20000f84270 */
[----:B------:R-:W-:Y:S01]  /*de20*/  BSSY B1, `(.L_x_284) ;  /* 0x0000009000017945 */ /* 0x000fe20003800000 */
[----:B------:R-:W-:Y:S01]  /*de30*/  LEA R10, P5, R154, R12, 0x2 ;  /* 0x0000000c9a0a7211 */ /* 0x000fe200078a10ff */
[----:B------:R-:W-:Y:S01]  /*de40*/  IMAD.WIDE.U32 R22, R22, UR43, R152 ;  /* 0x0000002b16167c25 */ /* 0x000fe2000f8e0098 */
[----:B------:R2:W-:Y:S01]  /*de50*/  @P2 STG.E desc[UR36][R8.64+0x4], R25 ;  /* 0x0000041908002986 */ /* 0x0005e2000c101924 */
[----:B------:R-:W-:-:S02]  /*de60*/  IADD3 R14, P3, R8, R158, RZ ;  /* 0x0000009e080e7210 */ /* 0x000fc40007f7e0ff */
[----:B------:R-:W-:Y:S01]  /*de70*/  LEA.HI.X R11, R154, R13, R20, 0x2, P5 ;  /* 0x0000000d9a0b7211 */ /* 0x000fe200028f1414 */
[----:B------:R-:W-:-:S05]  /*de80*/  IMAD.IADD R157, R157, 0x1, R23 ;  /* 0x000000019d9d7824 */ /* 0x000fca00078e0217 */
[----:B------:R-:W-:Y:S05]  /*de90*/  @!P4 BRA `(.L_x_285) ;  /* 0x000000000004c947 */ /* 0x000fea0003800000 */
[----:B------:R3:W5:Y:S02]  /*dea0*/  LDG.E.LTC128B R159, desc[UR36][R10.64] ;  /* 0x000000240a9f7981 */ /* 0x000764000c1e1920 */
.L_x_285:
[----:B------:R-:W-:Y:S05]  /*deb0*/  BSYNC B1 ;  /* 0x0000000000017941 */ /* 0x000fea0003800000 */
.L_x_284:
[----:B0----5:R-:W-:Y:S01]  /*dec0*/  FMUL R3, R159, R16 ;  /* 0x000000109f037220 */ /* 0x021fe20000400000 */
[----:B------:R-:W-:Y:S01]  /*ded0*/  IADD3.X R15, R9, R156, RZ, P3, !PT ;  /* 0x0000009c090f7210 */ /* 0x000fe20001ffe4ff */
[----:B------:R-:W-:Y:S01]  /*dee0*/  BSSY B1, `(.L_x_286) ;  /* 0x0000008000017945 */ /* 0x000fe20003800000 */
[----:B------:R-:W-:Y:S01]  /*def0*/  ISETP.GT.AND P5, PT, R0, 0x1, P1 ;  /* 0x000000010000780c */ /* 0x000fe20000fa4270 */
[----:B------:R-:W-:Y:S01]  /*df00*/  FFMA R3, R26, R2, R3 ;  /* 0x000000021a037223 */ /* 0x000fe20000000003 */
[----:B------:R-:W-:-:S04]  /*df10*/  LEA R12, P2, R22, R12, 0x2 ;  /* 0x0000000c160c7211 */ /* 0x000fc800078410ff */
[----:B------:R0:W-:Y:S01]  /*df20*/  @P4 STG.E desc[UR36][R14.64], R3 ;  /* 0x000000030e004986 */ /* 0x0001e2000c101924 */
[----:B------:R-:W-:-:S06]  /*df30*/  LEA.HI.X R13, R22, R13, R157, 0x2, P2 ;  /* 0x0000000d160d7211 */ /* 0x000fcc00010f149d */
[----:B------:R-:W-:Y:S05]  /*df40*/  @!P5 BRA `(.L_x_287) ;  /* 0x000000000004d947 */ /* 0x000fea0003800000 */
[----:B------:R4:W5:Y:S02]  /*df50*/  LDG.E.LTC128B R159, desc[UR36][R12.64+0x4] ;  /* 0x000004240c9f7981 */ /* 0x000964000c1e1920 */
.L_x_287:
[----:B------:R-:W-:Y:S05]  /*df60*/  BSYNC B1 ;  /* 0x0000000000017941 */ /* 0x000fea0003800000 */
.L_x_286:
[----:B---3-5:R-:W-:Y:S01]  /*df70*/  FMUL R10, R159, R16 ;  /* 0x000000109f0a7220 */ /* 0x028fe20000400000 */
[----:B------:R-:W-:Y:S01]  /*df80*/  ISETP.GT.AND P2, PT, R0, 0x8, P0 ;  /* 0x000000080000780c */ /* 0x000fe20000744270 */
[----:B------:R-:W-:Y:S02]  /*df90*/  BSSY B1, `(.L_x_288) ;  /* 0x0000005000017945 */ /* 0x000fe40003800000 */
[----:B------:R-:W-:-:S05]  /*dfa0*/  FFMA R27, R27, R2, R10 ;  /* 0x000000021b1b7223 */ /* 0x000fca000000000a */
[----:B------:R3:W-:Y:S05]  /*dfb0*/  @P5 STG.E desc[UR36][R14.64+0x4], R27 ;  /* 0x0000041b0e005986 */ /* 0x0007ea000c101924 */
[----:B------:R-:W-:Y:S05]  /*dfc0*/  @!P2 BRA `(.L_x_289) ;  /* 0x000000000004a947 */ /* 0x000fea0003800000 */
[----:B------:R0:W5:Y:S02]  /*dfd0*/  LDG.E.LTC128B R159, desc[UR36][R6.64+0x20] ;  /* 0x00002024069f7981 */ /* 0x000164000c1e1920 */
.L_x_289:
[----:B------:R-:W-:Y:S05]  /*dfe0*/  BSYNC B1 ;  /* 0x0000000000017941 */ /* 0x000fea0003800000 */
.L_x_288:
[----:B0----5:R-:W-:Y:S01]  /*dff0*/  FMUL R3, R159, R16 ;  /* 0x000000109f037220 */ /* 0x021fe20000400000 */
[----:B------:R-:W-:Y:S01]  /*e000*/  ISETP.GT.AND P4, PT, R0, 0x9, P0 ;  /* 0x000000090000780c */ /* 0x000fe20000784270 */
[----:B------:R-:W-:Y:S02]  /*e010*/  BSSY B1, `(.L_x_290) ;  /* 0x0000005000017945 */ /* 0x000fe40003800000 */
[----:B------:R-:W-:-:S05]  /*e020*/  FFMA R3, R28, R2, R3 ;  /* 0x000000021c037223 */ /* 0x000fca0000000003 */
[----:B------:R0:W-:Y:S05]  /*e030*/  @P2 STG.E desc[UR36][R8.64+0x20], R3 ;  /* 0x0000200308002986 */ /* 0x0001ea000c101924 */
[----:B------:R-:W-:Y:S05]  /*e040*/  @!P4 BRA `(.L_x_291) ;  /* 0x000000000004c947 */ /* 0x000fea0003800000 */
[----:B------:R0:W5:Y:S02]  /*e050*/  LDG.E.LTC128B R159, desc[UR36][R6.64+0x24] ;  /* 0x00002424069f7981 */ /* 0x000164000c1e1920 */
.L_x_291:
[----:B------:R-:W-:Y:S05]  /*e060*/  BSYNC B1 ;  /* 0x0000000000017941 */ /* 0x000fea0003800000 */
.L_x_290:
[----:B---3-5:R-:W-:Y:S01]  /*e070*/  FMUL R14, R159, R16 ;  /* 0x000000109f0e7220 */ /* 0x028fe20000400000 */
[----:B------:R-:W-:Y:S01]  /*e080*/  ISETP.GT.AND P2, PT, R0, 0x8, P1 ;  /* 0x000000080000780c */ /* 0x000fe20000f44270 */
[----:B------:R-:W-:Y:S01]  /*e090*/  BSSY B1, `(.L_x_292) ;  /* 0x0000006000017945 */ /* 0x000fe20003800000 */
[----:B------:R-:W-:Y:S01]  /*e0a0*/  IADD3 R10, P3, R158, R8, RZ ;  /* 0x000000089e0a7210 */ /* 0x000fe20007f7e0ff */
[----:B------:R-:W-:-:S05]  /*e0b0*/  FFMA R29, R29, R2, R14 ;  /* 0x000000021d1d7223 */ /* 0x000fca000000000e */
[----:B------:R3:W-:Y:S05]  /*e0c0*/  @P4 STG.E desc[UR36][R8.64+0x24], R29 ;  /* 0x0000241d08004986 */ /* 0x0007ea000c101924 */
[----:B------:R-:W-:Y:S05]  /*e0d0*/  @!P2 BRA `(.L_x_293) ;  /* 0x000000000004a947 */ /* 0x000fea0003800000 */
[----:B------:R0:W5:Y:S02]  /*e0e0*/  LDG.E.LTC128B R159, desc[UR36][R12.64+0x20] ;  /* 0x000020240c9f7981 */ /* 0x000164000c1e1920 */
.L_x_293:
[----:B------:R-:W-:Y:S05]  /*e0f0*/  BSYNC B1 ;  /* 0x0000000000017941 */ /* 0x000fea0003800000 */
.L_x_292:
[----:B0----5:R-:W-:Y:S01]  /*e100*/  FMUL R3, R159, R16 ;  /* 0x000000109f037220 */ /* 0x021fe20000400000 */
[----:B------:R-:W-:Y:S01]  /*e110*/  IMAD.X R11, R156, 0x1, R9, P3 ;  /* 0x000000019c0b7824 */ /* 0x000fe200018e0609 */
[----:B------:R-:W-:Y:S01]  /*e120*/  ISETP.GT.AND P4, PT, R0, 0x9, P1 ;  /* 0x000000090000780c */ /* 0x000fe20000f84270 */
[----:B------:R-:W-:Y:S01]  /*e130*/  BSSY B1, `(.L_x_294) ;  /* 0x0000007000017945 */ /* 0x000fe20003800000 */
[----:B------:R-:W-:Y:S01]  /*e140*/  FFMA R15, R30, R2, R3 ;  /* 0x000000021e0f7223 */ /* 0x000fe20000000003 */
[----:B------:R-:W-:Y:S02]  /*e150*/  IADD3 R158, P6, P5, R158, R4, R155 ;  /* 0x000000049e9e7210 */ /* 0x000fe40007dde09b */
[----:B------:R-:W-:Y:S02]  /*e160*/  MOV R3, R159 ;  /* 0x0000009f00037202 */ /* 0x000fe40000000f00 */
[----:B------:R0:W-:Y:S06]  /*e170*/  @P2 STG.E desc[UR36][R10.64+0x20], R15 ;  /* 0x0000200f0a002986 */ /* 0x0001ec000c101924 */
[----:B------:R-:W-:Y:S05]  /*e180*/  @!P4 BRA `(.L_x_295) ;  /* 0x000000000004c947 */ /* 0x000fea0003800000 */
[----:B------:R0:W5:Y:S02]  /*e190*/  LDG.E.LTC128B R3, desc[UR36][R12.64+0x24] ;  /* 0x000024240c037981 */ /* 0x000164000c1e1920 */
.L_x_295:
[----:B------:R-:W-:Y:S05]  /*e1a0*/  BSYNC B1 ;  /* 0x0000000000017941 */ /* 0x000fea0003800000 */
.L_x_294:
[----:B-----5:R-:W-:Y:S01]  /*e1b0*/  FMUL R4, R3, R16 ;  /* 0x0000001003047220 */ /* 0x020fe20000400000 */
[----:B------:R-:W-:Y:S01]  /*e1c0*/  IADD3.X R159, R156, R5, R161, P6, P5 ;  /* 0x000000059c9f7210 */ /* 0x000fe200037ea4a1 */
[----:B------:R-:W-:Y:S01]  /*e1d0*/  BSSY B1, `(.L_x_296) ;  /* 0x0000006000017945 */ /* 0x000fe20003800000 */
[----:B------:R-:W-:Y:S01]  /*e1e0*/  ISETP.GT.AND P2, PT, R0, 0x10, P0 ;  /* 0x000000100000780c */ /* 0x000fe20000744270 */
[----:B------:R-:W-:-:S05]  /*e1f0*/  FFMA R31, R31, R2, R4 ;  /* 0x000000021f1f7223 */ /* 0x000fca0000000004 */
[----:B------:R0:W-:Y:S07]  /*e200*/  @P4 STG.E desc[UR36][R158.64+0x24], R31 ;  /* 0x0000241f9e004986 */ /* 0x0001ee000c101924 */
[----:B------:R-:W-:Y:S05]  /*e210*/  @!P2 BRA `(.L_x_297) ;  /* 0x000000000004a947 */ /* 0x000fea0003800000 */
[----:B------:R0:W5:Y:S02]  /*e220*/  LDG.E.LTC128B R3, desc[UR36][R6.64+0x40] ;  /* 0x0000402406037981 */ /* 0x000164000c1e1920 */
.L_x_297:
[----:B------:R-:W-:Y:S05]  /*e230*/  BSYNC B1 ;  /* 0x0000000000017941 */ /* 0x000fea0003800000 */
.L_x_296:
[----:B-----5:R-:W-:Y:S01]  /*e240*/  FMUL R5, R3, R16 ;  /* 0x0000001003057220 */ /* 0x020fe20000400000 */
[----:B------:R-:W-:Y:S01]  /*e250*/  ISETP.GT.AND P3, PT, R0, 0x11, P0 ;  /* 0x000000110000780c */ /* 0x000fe20000764270 */
[----:B------:R-:W-:Y:S02]  /*e260*/  BSSY B1, `(.L_x_298) ;  /* 0x0000005000017945 */ /* 0x000fe40003800000 */
[----:B------:R-:W-:-:S05]  /*e270*/  FFMA R5, R32, R2, R5 ;  /* 0x0000000220057223 */ /* 0x000fca0000000005 */
[----:B------:R0:W-:Y:S05]  /*e280*/  @P2 STG.E desc[UR36][R8.64+0x40], R5 ;  /* 0x0000400508002986 */ /* 0x0001ea000c101924 */
[----:B------:R-:W-:Y:S05]  /*e290*/  @!P3 BRA `(.L_x_299) ;  /* 0x000000000004b947 */ /* 0x000fea0003800000 */
[----:B------:R0:W5:Y:S02]  /*e2a0*/  LDG.E.LTC128B R3, desc[UR36][R6.64+0x44] ;  /* 0x0000442406037981 */ /* 0x000164000c1e1920 */
.L_x_299:
[----:B------:R-:W-:Y:S05]  /*e2b0*/  BSYNC B1 ;  /* 0x0000000000017941 */ /* 0x000fea0003800000 */
.L_x_298:
[----:B-----5:R-:W-:Y:S01]  /*e2c0*/  FMUL R4, R3, R16 ;  /* 0x0000001003047220 */ /* 0x020fe20000400000 */
[----:B------:R-:W-:Y:S01]  /*e2d0*/  ISETP.GT.AND P2, PT, R0, 0x10, P1 ;  /* 0x000000100000780c */ /* 0x000fe20000f44270 */
[----:B------:R-:W-:Y:S02]  /*e2e0*/  BSSY B1, `(.L_x_300) ;  /* 0x0000005000017945 */ /* 0x000fe40003800000 */
[----:B------:R-:W-:-:S05]  /*e2f0*/  FFMA R33, R33, R2, R4 ;  /* 0x0000000221217223 */ /* 0x000fca0000000004 */
[----:B------:R0:W-:Y:S05]  /*e300*/  @P3 STG.E desc[UR36][R8.64+0x44], R33 ;  /* 0x0000442108003986 */ /* 0x0001ea000c101924 */
[----:B------:R-:W-:Y:S05]  /*e310*/  @!P2 BRA `(.L_x_301) ;  /* 0x000000000004a947 */ /* 0x000fea0003800000 */
[----:B------:R0:W5:Y:S02]  /*e320*/  LDG.E.LTC128B R3, desc[UR36][R12.64+0x40] ;  /* 0x000040240c037981 */ /* 0x000164000c1e1920 */
.L_x_301:
[----:B------:R-:W-:Y:S05]  /*e330*/  BSYNC B1 ;  /* 0x0000000000017941 */ /* 0x000fea0003800000 */
.L_x_300:
[----:B0----5:R-:W-:Y:S01]  /*e340*/  FMUL R5, R3, R16 ;  /* 0x0000001003057220 */ /* 0x021fe20000400000 */
[----:B------:R-:W-:Y:S01]  /*e350*/  @P2 IMAD.MOV.U32 R4, RZ, RZ, R158 ;  /* 0x000000ffff042224 */ /* 0x000fe200078e009e */
[----:B------:R-:W-:Y:S01]  /*e360*/  ISETP.GT.AND P3, PT, R0, 0x11, P1 ;  /* 0x000000110000780c */ /* 0x000fe20000f64270 */
[----:B------:R-:W-:Y:S01]  /*e370*/  BSSY B1, `(.L_x_302) ;  /* 0x0000006000017945 */ /* 0x000fe20003800000 */
[----:B------:R-:W-:Y:S01]  /*e380*/  FFMA R11, R34, R2, R5 ;  /* 0x00000002220b7223 */ /* 0x000fe20000000005 */
[----:B------:R-:W-:-:S05]  /*e390*/  @P2 MOV R5, R159 ;  /* 0x0000009f00052202 */ /* 0x000fca0000000f00 */
[----:B------:R0:W-:Y:S05]  /*e3a0*/  @P2 STG.E desc[UR36][R4.64+0x40], R11 ;  /* 0x0000400b04002986 */ /* 0x0001ea000c101924 */
[----:B------:R-:W-:Y:S05]  /*e3b0*/  @!P3 BRA `(.L_x_303) ;  /* 0x000000000004b947 */ /* 0x000fea0003800000 */
[----:B------:R0:W5:Y:S02]  /*e3c0*/  LDG.E.LTC128B R3, desc[UR36][R12.64+0x44] ;  /* 0x000044240c037981 */ /* 0x000164000c1e1920 */
.L_x_303:
[----:B------:R-:W-:Y:S05]  /*e3d0*/  BSYNC B1 ;  /* 0x0000000000017941 */ /* 0x000fea0003800000 */
.L_x_302:
[----:B0----5:R-:W-:Y:S01]  /*e3e0*/  FMUL R4, R3, R16 ;  /* 0x0000001003047220 */ /* 0x021fe20000400000 */
[----:B------:R-:W-:Y:S01]  /*e3f0*/  @P3 MOV R5, R159 ;  /* 0x0000009f00053202 */ /* 0x000fe20000000f00 */
[----:B------:R-:W-:Y:S01]  /*e400*/  BSSY B1, `(.L_x_304) ;  /* 0x0000007000017945 */ /* 0x000fe20003800000 */
[----:B------:R-:W-:Y:S01]  /*e410*/  ISETP.GT.AND P2, PT, R0, 0x18, P0 ;  /* 0x000000180000780c */ /* 0x000fe20000744270 */
[----:B------:R-:W-:Y:S01]  /*e420*/  FFMA R35, R35, R2, R4 ;  /* 0x0000000223237223 */ /* 0x000fe20000000004 */
[----:B------:R-:W-:-:S05]  /*e430*/  @P3 IMAD.MOV.U32 R4, RZ, RZ, R158 ;  /* 0x000000ffff043224 */ /* 0x000fca00078e009e */
[----:B------:R0:W-:Y:S06]  /*e440*/  @P3 STG.E desc[UR36][R4.64+0x44], R35 ;  /* 0x0000442304003986 */ /* 0x0001ec000c101924 */
[----:B------:R-:W-:Y:S05]  /*e450*/  @!P2 BRA `(.L_x_305) ;  /* 0x000000000004a947 */ /* 0x000fea0003800000 */
[----:B------:R0:W5:Y:S02]  /*e460*/  LDG.E.LTC128B R3, desc[UR36][R6.64+0x60] ;  /* 0x0000602406037981 */ /* 0x000164000c1e1920 */
.L_x_305:
[----:B------:R-:W-:Y:S05]  /*e470*/  BSYNC B1 ;  /* 0x0000000000017941 */ /* 0x000fea0003800000 */
.L_x_304:
[----:B0----5:R-:W-:Y:S01]  /*e480*/  FMUL R5, R3, R16 ;  /* 0x0000001003057220 */ /* 0x021fe20000400000 */
[----:B------:R-:W-:Y:S01]  /*e490*/  ISETP.GT.AND P3, PT, R0, 0x19, P0 ;  /* 0x000000190000780c */ /* 0x000fe20000764270 */
[----:B------:R-:W-:Y:S02]  /*e4a0*/  BSSY B1, `(.L_x_306) ;  /* 0x0000005000017945 */ /* 0x000fe40003800000 */
[----:B------:R-:W-:-:S05]  /*e4b0*/  FFMA R5, R36, R2, R5 ;  /* 0x0000000224057223 */ /* 0x000fca0000000005 */
[----:B------:R0:W-:Y:S05]  /*e4c0*/  @P2 STG.E desc[UR36][R8.64+0x60], R5 ;  /* 0x0000600508002986 */ /* 0x0001ea000c101924 */
[----:B------:R-:W-:Y:S05]  /*e4d0*/  @!P3 BRA `(.L_x_307) ;  /* 0x000000000004b947 */ /* 0x000fea0003800000 */
[----:B------:R0:W5:Y:S02]  /*e4e0*/  LDG.E.LTC128B R3, desc[UR36][R6.64+0x64] ;  /* 0x0000642406037981 */ /* 0x000164000c1e1920 */
.L_x_307:
[----:B------:R-:W-:Y:S05]  /*e4f0*/  BSYNC B1 ;  /* 0x0000000000017941 */ /* 0x000fea0003800000 */
.L_x_306:
[----:B-----5:R-:W-:Y:S01]  /*e500*/  FMUL R4, R3, R16 ;  /* 0x0000001003047220 */ /* 0x020fe20000400000 */
[----:B------:R-:W-:Y:S01]  /*e510*/  ISETP.GT.AND P2, PT, R0, 0x18, P1 ;  /* 0x000000180000780c */ /* 0x000fe20000f44270 */
[----:B------:R-:W-:Y:S02]  /*e520*/  BSSY B1, `(.L_x_308) ;  /* 0x0000005000017945 */ /* 0x000fe40003800000 */
[----:B------:R-:W-:-:S05]  /*e530*/  FFMA R37, R37, R2, R4 ;  /* 0x0000000225257223 */ /* 0x000fca0000000004 */
[----:B------:R0:W-:Y:S05]  /*e540*/  @P3 STG.E desc[UR36][R8.64+0x64], R37 ;  /* 0x0000642508003986 */ /* 0x0001ea000c101924 */
[----:B------:R-:W-:Y:S05]  /*e550*/  @!P2 BRA `(.L_x_309) ;  /* 0x000000000004a947 */ /* 0x000fea0003800000 */
[----:B------:R0:W5:Y:S02]  /*e560*/  LDG.E.LTC128B R3, desc[UR36][R12.64+0x60] ;  /* 0x000060240c037981 */ /* 0x000164000c1e1920 */
.L_x_309:
[----:B------:R-:W-:Y:S05]  /*e570*/  BSYNC B1 ;  /* 0x0000000000017941 */ /* 0x000fea0003800000 */
.L_x_308:
        /* <DEDUP_REMOVED lines=9> */
.L_x_311:
[----:B------:R-:W-:Y:S05]  /*e610*/  BSYNC B1 ;  /* 0x0000000000017941 */ /* 0x000fea0003800000 */
.L_x_310:
        /* <DEDUP_REMOVED lines=9> */
.L_x_313:
[----:B------:R-:W-:Y:S05]  /*e6b0*/  BSYNC B1 ;  /* 0x0000000000017941 */ /* 0x000fea0003800000 */
.L_x_312:
[----:B0----5:R-:W-:Y:S01]  /*e6c0*/  FMUL R5, R3, R16 ;  /* 0x0000001003057220 */ /* 0x021fe20000400000 */
[----:B------:R-:W-:Y:S01]  /*e6d0*/  ISETP.GT.AND P3, PT, R0, 0x21, P0 ;  /* 0x000000210000780c */ /* 0x000fe20000764270 */
[----:B------:R-:W-:Y:S02]  /*e6e0*/  BSSY B1, `(.L_x_314) ;  /* 0x0000005000017945 */ /* 0x000fe40003800000 */
[----:B------:R-:W-:-:S05]  /*e6f0*/  FFMA R5, R40, R2, R5 ;  /* 0x0000000228057223 */ /* 0x000fca0000000005 */
[----:B------:R0:W-:Y:S05]  /*e700*/  @P2 STG.E desc[UR36][R8.64+0x80], R5 ;  /* 0x0000800508002986 */ /* 0x0001ea000c101924 */
[----:B------:R-:W-:Y:S05]  /*e710*/  @!P3 BRA `(.L_x_315) ;  /* 0x000000000004b947 */ /* 0x000fea0003800000 */
[----:B------:R0:W5:Y:S02]  /*e720*/  LDG.E.LTC128B R3, desc[UR36][R6.64+0x84] ;  /* 0x0000842406037981 */ /* 0x000164000c1e1920 */
.L_x_315:
[----:B------:R-:W-:Y:S05]  /*e730*/  BSYNC B1 ;  /* 0x0000000000017941 */ /* 0x000fea0003800000 */
.L_x_314:
[----:B-----5:R-:W-:Y:S01]  /*e740*/  FMUL R4, R3, R16 ;  /* 0x0000001003047220 */ /* 0x020fe20000400000 */
[----:B------:R-:W-:Y:S01]  /*e750*/  ISETP.GT.AND P2, PT, R0, 0x20, P1 ;  /* 0x000000200000780c */ /* 0x000fe20000f44270 */
[----:B------:R-:W-:Y:S02]  /*e760*/  BSSY B1, `(.L_x_316) ;  /* 0x0000005000017945 */ /* 0x000fe40003800000 */
[----:B------:R-:W-:-:S05]  /*e770*/  FFMA R41, R41, R2, R4 ;  /* 0x0000000229297223 */ /* 0x000fca0000000004 */
[----:B------:R0:W-:Y:S05]  /*e780*/  @P3 STG.E desc[UR36][R8.64+0x84], R41 ;  /* 0x0000842908003986 */ /* 0x0001ea000c101924 */
[----:B------:R-:W-:Y:S05]  /*e790*/  @!P2 BRA `(.L_x_317) ;  /* 0x000000000004a947 */ /* 0x000fea0003800000 */
[----:B------:R0:W5:Y:S02]  /*e7a0*/  LDG.E.LTC128B R3, desc[UR36][R12.64+0x80] ;  /* 0x000080240c037981 */ /* 0x000164000c1e1920 */
.L_x_317:
[----:B------:R-:W-:Y:S05]  /*e7b0*/  BSYNC B1 ;  /* 0x0000000000017941 */ /* 0x000fea0003800000 */
.L_x_316:
        /* <DEDUP_REMOVED lines=9> */
.L_x_319:
[----:B------:R-:W-:Y:S05]  /*e850*/  BSYNC B1 ;  /* 0x0000000000017941 */ /* 0x000fea0003800000 */
.L_x_318:
        /* <DEDUP_REMOVED lines=9> */
.L_x_321:
[----:B------:R-:W-:Y:S05]  /*e8f0*/  BSYNC B1 ;  /* 0x0000000000017941 */ /* 0x000fea0003800000 */
.L_x_320:
[----:B0----5:R-:W-:Y:S01]  /*e900*/  FMUL R5, R3, R16 ;  /* 0x0000001003057220 */ /* 0x021fe20000400000 */
[----:B------:R-:W-:Y:S01]  /*e910*/  ISETP.GT.AND P3, PT, R0, 0x29, P0 ;  /* 0x000000290000780c */ /* 0x000fe20000764270 */
[----:B------:R-:W-:Y:S02]  /*e920*/  BSSY B1, `(.L_x_322) ;  /* 0x0000005000017945 */ /* 0x000fe40003800000 */
[----:B------:R-:W-:-:S05]  /*e930*/  FFMA R5, R44, R2, R5 ;  /* 0x000000022c057223 */ /* 0x000fca0000000005 */
[----:B------:R0:W-:Y:S05]  /*e940*/  @P2 STG.E desc[UR36][R8.64+0xa0], R5 ;  /* 0x0000a00508002986 */ /* 0x0001ea000c101924 */
[----:B------:R-:W-:Y:S05]  /*e950*/  @!P3 BRA `(.L_x_323) ;  /* 0x000000000004b947 */ /* 0x000fea0003800000 */
[----:B------:R0:W5:Y:S02]  /*e960*/  LDG.E.LTC128B R3, desc[UR36][R6.64+0xa4] ;  /* 0x0000a42406037981 */ /* 0x000164000c1e1920 */
.L_x_323:
[----:B------:R-:W-:Y:S05]  /*e970*/  BSYNC B1 ;  /* 0x0000000000017941 */ /* 0x000fea0003800000 */
.L_x_322:
[----:B-----5:R-:W-:Y:S01]  /*e980*/  FMUL R4, R3, R16 ;  /* 0x0000001003047220 */ /* 0x020fe20000400000 */
[----:B------:R-:W-:Y:S01]  /*e990*/  ISETP.GT.AND P2, PT, R0, 0x28, P1 ;  /* 0x000000280000780c */ /* 0x000fe20000f44270 */
[----:B------:R-:W-:Y:S02]  /*e9a0*/  BSSY B1, `(.L_x_324) ;  /* 0x0000005000017945 */ /* 0x000fe40003800000 */
[----:B------:R-:W-:-:S05]  /*e9b0*/  FFMA R45, R45, R2, R4 ;  /* 0x000000022d2d7223 */ /* 0x000fca0000000004 */
[----:B------:R0:W-:Y:S05]  /*e9c0*/  @P3 STG.E desc[UR36][R8.64+0xa4], R45 ;  /* 0x0000a42d08003986 */ /* 0x0001ea000c101924 */
[----:B------:R-:W-:Y:S05]  /*e9d0*/  @!P2 BRA `(.L_x_325) ;  /* 0x000000000004a947 */ /* 0x000fea0003800000 */
[----:B------:R0:W5:Y:S02]  /*e9e0*/  LDG.E.LTC128B R3, desc[UR36][R12.64+0xa0] ;  /* 0x0000a0240c037981 */ /* 0x000164000c1e1920 */
.L_x_325:
[----:B------:R-:W-:Y:S05]  /*e9f0*/  BSYNC B1 ;  /* 0x0000000000017941 */ /* 0x000fea0003800000 */
.L_x_324:
        /* <DEDUP_REMOVED lines=9> */
.L_x_327:
[----:B------:R-:W-:Y:S05]  /*ea90*/  BSYNC B1 ;  /* 0x0000000000017941 */ /* 0x000fea0003800000 */
.L_x_326:
        /* <DEDUP_REMOVED lines=9> */
.L_x_329:
[----:B------:R-:W-:Y:S05]  /*eb30*/  BSYNC B1 ;  /* 0x0000000000017941 */ /* 0x000fea0003800000 */
.L_x_328:
[----:B0----5:R-:W-:Y:S01]  /*eb40*/  FMUL R5, R3, R16 ;  /* 0x0000001003057220 */ /* 0x021fe20000400000 */
[----:B------:R-:W-:Y:S01]  /*eb50*/  ISETP.GT.AND P3, PT, R0, 0x31, P0 ;  /* 0x000000310000780c */ /* 0x000fe20000764270 */
[----:B------:R-:W-:Y:S02]  /*eb60*/  BSSY B1, `(.L_x_330) ;  /* 0x0000005000017945 */ /* 0x000fe40003800000 */
[----:B------:R-:W-:-:S05]  /*eb70*/  FFMA R5, R48, R2, R5 ;  /* 0x0000000230057223 */ /* 0x000fca0000000005 */
[----:B------:R0:W-:Y:S05]  /*eb80*/  @P2 STG.E desc[UR36][R8.64+0xc0], R5 ;  /* 0x0000c00508002986 */ /* 0x0001ea000c101924 */
[----:B------:R-:W-:Y:S05]  /*eb90*/  @!P3 BRA `(.L_x_331) ;  /* 0x000000000004b947 */ /* 0x000fea0003800000 */
[----:B------:R0:W5:Y:S02]  /*eba0*/  LDG.E.LTC128B R3, desc[UR36][R6.64+0xc4] ;  /* 0x0000c42406037981 */ /* 0x000164000c1e1920 */
.L_x_331:
[----:B------:R-:W-:Y:S05]  /*ebb0*/  BSYNC B1 ;  /* 0x0000000000017941 */ /* 0x000fea0003800000 */
.L_x_330:
[----:B-----5:R-:W-:Y:S01]  /*ebc0*/  FMUL R4, R3, R16 ;  /* 0x0000001003047220 */ /* 0x020fe20000400000 */
[----:B------:R-:W-:Y:S01]  /*ebd0*/  ISETP.GT.AND P2, PT, R0, 0x30, P1 ;  /* 0x000000300000780c */ /* 0x000fe20000f44270 */
[----:B------:R-:W-:Y:S02]  /*ebe0*/  BSSY B1, `(.L_x_332) ;  /* 0x0000005000017945 */ /* 0x000fe40003800000 */
[----:B------:R-:W-:-:S05]  /*ebf0*/  FFMA R49, R49, R2, R4 ;  /* 0x0000000231317223 */ /* 0x000fca0000000004 */
[----:B------:R0:W-:Y:S05]  /*ec00*/  @P3 STG.E desc[UR36][R8.64+0xc4], R49 ;  /* 0x0000c43108003986 */ /* 0x0001ea000c101924 */
[----:B------:R-:W-:Y:S05]  /*ec10*/  @!P2 BRA `(.L_x_333) ;  /* 0x000000000004a947 */ /* 0x000fea0003800000 */
[----:B------:R0:W5:Y:S02]  /*ec20*/  LDG.E.LTC128B R3, desc[UR36][R12.64+0xc0] ;  /* 0x0000c0240c037981 */ /* 0x000164000c1e1920 */
.L_x_333:
[----:B------:R-:W-:Y:S05]  /*ec30*/  BSYNC B1 ;  /* 0x0000000000017941 */ /* 0x000fea0003800000 */
.L_x_332:
        /* <DEDUP_REMOVED lines=9> */
.L_x_335:
[----:B------:R-:W-:Y:S05]  /*ecd0*/  BSYNC B1 ;  /* 0x0000000000017941 */ /* 0x000fea0003800000 */
.L_x_334:
        /* <DEDUP_REMOVED lines=9> */
.L_x_337:
[----:B------:R-:W-:Y:S05]  /*ed70*/  BSYNC B1 ;  /* 0x0000000000017941 */ /* 0x000fea0003800000 */
.L_x_336:
[----:B0----5:R-:W-:Y:S01]  /*ed80*/  FMUL R5, R3, R16 ;  /* 0x0000001003057220 */ /* 0x021fe20000400000 */
[----:B------:R-:W-:Y:S01]  /*ed90*/  ISETP.GT.AND P3, PT, R0, 0x39, P0 ;  /* 0x000000390000780c */ /* 0x000fe20000764270 */
[----:B------:R-:W-:Y:S02]  /*eda0*/  BSSY B1, `(.L_x_338) ;  /* 0x0000005000017945 */ /* 0x000fe40003800000 */
[----:B------:R-:W-:-:S05]  /*edb0*/  FFMA R5, R52, R2, R5 ;  /* 0x0000000234057223 */ /* 0x000fca0000000005 */
[----:B------:R0:W-:Y:S05]  /*edc0*/  @P2 STG.E desc[UR36][R8.64+0xe0], R5 ;  /* 0x0000e00508002986 */ /* 0x0001ea000c101924 */
[----:B------:R-:W-:Y:S05]  /*edd0*/  @!P3 BRA `(.L_x_339) ;  /* 0x000000000004b947 */ /* 0x000fea0003800000 */
[----:B------:R0:W5:Y:S02]  /*ede0*/  LDG.E.LTC128B R3, desc[UR36][R6.64+0xe4] ;  /* 0x0000e42406037981 */ /* 0x000164000c1e1920 */
.L_x_339:
[----:B------:R-:W-:Y:S05]  /*edf0*/  BSYNC B1 ;  /* 0x0000000000017941 */ /* 0x000fea0003800000 */
.L_x_338:
[----:B-----5:R-:W-:Y:S01]  /*ee00*/  FMUL R4, R3, R16 ;  /* 0x0000001003047220 */ /* 0x020fe20000400000 */
[----:B------:R-:W-:Y:S01]  /*ee10*/  ISETP.GT.AND P2, PT, R0, 0x38, P1 ;  /* 0x000000380000780c */ /* 0x000fe20000f44270 */
[----:B------:R-:W-:Y:S02]  /*ee20*/  BSSY B1, `(.L_x_340) ;  /* 0x0000005000017945 */ /* 0x000fe40003800000 */
[----:B------:R-:W-:-:S05]  /*ee30*/  FFMA R53, R53, R2, R4 ;  /* 0x0000000235357223 */ /* 0x000fca0000000004 */
[----:B------:R0:W-:Y:S05]  /*ee40*/  @P3 STG.E desc[UR36][R8.64+0xe4], R53 ;  /* 0x0000e43508003986 */ /* 0x0001ea000c101924 */
[----:B------:R-:W-:Y:S05]  /*ee50*/  @!P2 BRA `(.L_x_341) ;  /* 0x000000000004a947 */ /* 0x000fea0003800000 */
[----:B------:R0:W5:Y:S02]  /*ee60*/  LDG.E.LTC128B R3, desc[UR36][R12.64+0xe0] ;  /* 0x0000e0240c037981 */ /* 0x000164000c1e1920 */
.L_x_341:
[----:B------:R-:W-:Y:S05]  /*ee70*/  BSYNC B1 ;  /* 0x0000000000017941 */ /* 0x000fea0003800000 */
.L_x_340:
        /* <DEDUP_REMOVED lines=9> */
.L_x_343:
[----:B------:R-:W-:Y:S05]  /*ef10*/  BSYNC B1 ;  /* 0x0000000000017941 */ /* 0x000fea0003800000 */
.L_x_342:
        /* <DEDUP_REMOVED lines=9> */
.L_x_345:
[----:B------:R-:W-:Y:S05]  /*efb0*/  BSYNC B1 ;  /* 0x0000000000017941 */ /* 0x000fea0003800000 */
.L_x_344:
[----:B0----5:R-:W-:Y:S01]  /*efc0*/  FMUL R5, R3, R16 ;  /* 0x0000001003057220 */ /* 0x021fe20000400000 */
[----:B------:R-:W-:Y:S01]  /*efd0*/  ISETP.GT.AND P3, PT, R0, 0x41, P0 ;  /* 0x000000410000780c */ /* 0x000fe20000764270 */
[----:B------:R-:W-:Y:S02]  /*efe0*/  BSSY B1, `(.L_x_346) ;  /* 0x0000005000017945 */ /* 0x000fe40003800000 */
[----:B------:R-:W-:-:S05]  /*eff0*/  FFMA R5, R56, R2, R5 ;  /* 0x0000000238057223 */ /* 0x000fca0000000005 */
[----:B------:R0:W-:Y:S05]  /*f000*/  @P2 STG.E desc[UR36][R8.64+0x100], R5 ;  /* 0x0001000508002986 */ /* 0x0001ea000c101924 */
[----:B------:R-:W-:Y:S05]  /*f010*/  @!P3 BRA `(.L_x_347) ;  /* 0x000000000004b947 */ /* 0x000fea0003800000 */
[----:B------:R0:W5:Y:S02]  /*f020*/  LDG.E.LTC128B R3, desc[UR36][R6.64+0x104] ;  /* 0x0001042406037981 */ /* 0x000164000c1e1920 */
.L_x_347:
[----:B------:R-:W-:Y:S05]  /*f030*/  BSYNC B1 ;  /* 0x0000000000017941 */ /* 0x000fea0003800000 */
.L_x_346:
[----:B-----5:R-:W-:Y:S01]  /*f040*/  FMUL R4, R3, R16 ;  /* 0x0000001003047220 */ /* 0x020fe20000400000 */
[----:B------:R-:W-:Y:S01]  /*f050*/  ISETP.GT.AND P2, PT, R0, 0x40, P1 ;  /* 0x000000400000780c */ /* 0x000fe20000f44270 */
[----:B------:R-:W-:Y:S02]  /*f060*/  BSSY B1, `(.L_x_348) ;  /* 0x0000005000017945 */ /* 0x000fe40003800000 */
[----:B------:R-:W-:-:S05]  /*f070*/  FFMA R57, R57, R2, R4 ;  /* 0x0000000239397223 */ /* 0x000fca0000000004 */
[----:B------:R0:W-:Y:S05]  /*f080*/  @P3 STG.E desc[UR36][R8.64+0x104], R57 ;  /* 0x0001043908003986 */ /* 0x0001ea000c101924 */
[----:B------:R-:W-:Y:S05]  /*f090*/  @!P2 BRA `(.L_x_349) ;  /* 0x000000000004a947 */ /* 0x000fea0003800000 */
[----:B------:R0:W5:Y:S02]  /*f0a0*/  LDG.E.LTC128B R3, desc[UR36][R12.64+0x100] ;  /* 0x000100240c037981 */ /* 0x000164000c1e1920 */
.L_x_349:
[----:B------:R-:W-:Y:S05]  /*f0b0*/  BSYNC B1 ;  /* 0x0000000000017941 */ /* 0x000fea0003800000 */
.L_x_348:
        /* <DEDUP_REMOVED lines=9> */
.L_x_351:
[----:B------:R-:W-:Y:S05]  /*f150*/  BSYNC B1 ;  /* 0x0000000000017941 */ /* 0x000fea0003800000 */
.L_x_350:
        /* <DEDUP_REMOVED lines=9> */
.L_x_353:
[----:B------:R-:W-:Y:S05]  /*f1f0*/  BSYNC B1 ;  /* 0x0000000000017941 */ /* 0x000fea0003800000 */
.L_x_352:
[----:B0----5:R-:W-:Y:S01]  /*f200*/  FMUL R5, R3, R16 ;  /* 0x0000001003057220 */ /* 0x021fe20000400000 */
[----:B------:R-:W-:Y:S01]  /*f210*/  ISETP.GT.AND P3, PT, R0, 0x49, P0 ;  /* 0x000000490000780c */ /* 0x000fe20000764270 */
[----:B------:R-:W-:Y:S02]  /*f220*/  BSSY B1, `(.L_x_354) ;  /* 0x0000005000017945 */ /* 0x000fe40003800000 */
[----:B------:R-:W-:-:S05]  /*f230*/  FFMA R5, R60, R2, R5 ;  /* 0x000000023c057223 */ /* 0x000fca0000000005 */
[----:B------:R0:W-:Y:S05]  /*f240*/  @P2 STG.E desc[UR36][R8.64+0x120], R5 ;  /* 0x0001200508002986 */ /* 0x0001ea000c101924 */
[----:B------:R-:W-:Y:S05]  /*f250*/  @!P3 BRA `(.L_x_355) ;  /* 0x000000000004b947 */ /* 0x000fea0003800000 */
[----:B------:R0:W5:Y:S02]  /*f260*/  LDG.E.LTC128B R3, desc[UR36][R6.64+0x124] ;  /* 0x0001242406037981 */ /* 0x000164000c1e1920 */
.L_x_355:
[----:B------:R-:W-:Y:S05]  /*f270*/  BSYNC B1 ;  /* 0x0000000000017941 */ /* 0x000fea0003800000 */
.L_x_354:
[----:B-----5:R-:W-:Y:S01]  /*f280*/  FMUL R4, R3, R16 ;  /* 0x0000001003047220 */ /* 0x020fe20000400000 */
[----:B------:R-:W-:Y:S01]  /*f290*/  ISETP.GT.AND P2, PT, R0, 0x48, P1 ;  /* 0x000000480000780c */ /* 0x000fe20000f44270 */
[----:B------:R-:W-:Y:S02]  /*f2a0*/  BSSY B1, `(.L_x_356) ;  /* 0x0000005000017945 */ /* 0x000fe40003800000 */
[----:B------:R-:W-:-:S05]  /*f2b0*/  FFMA R61, R61, R2, R4 ;  /* 0x000000023d3d7223 */ /* 0x000fca0000000004 */
[----:B------:R0:W-:Y:S05]  /*f2c0*/  @P3 STG.E desc[UR36][R8.64+0x124], R61 ;  /* 0x0001243d08003986 */ /* 0x0001ea000c101924 */
[----:B------:R-:W-:Y:S05]  /*f2d0*/  @!P2 BRA `(.L_x_357) ;  /* 0x000000000004a947 */ /* 0x000fea0003800000 */
[----:B------:R0:W5:Y:S02]  /*f2e0*/  LDG.E.LTC128B R3, desc[UR36][R12.64+0x120] ;  /* 0x000120240c037981 */ /* 0x000164000c1e1920 */
.L_x_357:
[----:B------:R-:W-:Y:S05]  /*f2f0*/  BSYNC B1 ;  /* 0x0000000000017941 */ /* 0x000fea0003800000 */
.L_x_356:
        /* <DEDUP_REMOVED lines=9> */
.L_x_359:
[----:B------:R-:W-:Y:S05]  /*f390*/  BSYNC B1 ;  /* 0x0000000000017941 */ /* 0x000fea0003800000 */
.L_x_358:
        /* <DEDUP_REMOVED lines=9> */
.L_x_361:
[----:B------:R-:W-:Y:S05]  /*f430*/  BSYNC B1 ;  /* 0x0000000000017941 */ /* 0x000fea0003800000 */
.L_x_360:
[----:B0----5:R-:W-:Y:S01]  /*f440*/  FMUL R5, R3, R16 ;  /* 0x0000001003057220 */ /* 0x021fe20000400000 */
[----:B------:R-:W-:Y:S01]  /*f450*/  ISETP.GT.AND P3, PT, R0, 0x51, P0 ;  /* 0x000000510000780c */ /* 0x000fe20000764270 */
[----:B------:R-:W-:Y:S02]  /*f460*/  BSSY B1, `(.L_x_362) ;  /* 0x0000005000017945 */ /* 0x000fe40003800000 */
[----:B------:R-:W-:-:S05]  /*f470*/  FFMA R5, R64, R2, R5 ;  /* 0x0000000240057223 */ /* 0x000fca0000000005 */
[----:B------:R0:W-:Y:S05]  /*f480*/  @P2 STG.E desc[UR36][R8.64+0x140], R5 ;  /* 0x0001400508002986 */ /* 0x0001ea000c101924 */
[----:B------:R-:W-:Y:S05]  /*f490*/  @!P3 BRA `(.L_x_363) ;  /* 0x000000000004b947 */ /* 0x000fea0003800000 */
[----:B------:R0:W5:Y:S02]  /*f4a0*/  LDG.E.LTC128B R3, desc[UR36][R6.64+0x144] ;  /* 0x0001442406037981 */ /* 0x000164000c1e1920 */
.L_x_363:
[----:B------:R-:W-:Y:S05]  /*f4b0*/  BSYNC B1 ;  /* 0x0000000000017941 */ /* 0x000fea0003800000 */
.L_x_362:
[----:B-----5:R-:W-:Y:S01]  /*f4c0*/  FMUL R4, R3, R16 ;  /* 0x0000001003047220 */ /* 0x020fe20000400000 */
[----:B------:R-:W-:Y:S01]  /*f4d0*/  ISETP.GT.AND P2, PT, R0, 0x50, P1 ;  /* 0x000000500000780c */ /* 0x000fe20000f44270 */
[----:B------:R-:W-:Y:S02]  /*f4e0*/  BSSY B1, `(.L_x_364) ;  /* 0x0000005000017945 */ /* 0x000fe40003800000 */
[----:B------:R-:W-:-:S05]  /*f4f0*/  FFMA R65, R65, R2, R4 ;  /* 0x0000000241417223 */ /* 0x000fca0000000004 */
[----:B------:R0:W-:Y:S05]  /*f500*/  @P3 STG.E desc[UR36][R8.64+0x144], R65 ;  /* 0x0001444108003986 */ /* 0x0001ea000c101924 */
[----:B------:R-:W-:Y:S05]  /*f510*/  @!P2 BRA `(.L_x_365) ;  /* 0x000000000004a947 */ /* 0x000fea0003800000 */
[----:B------:R0:W5:Y:S02]  /*f520*/  LDG.E.LTC128B R3, desc[UR36][R12.64+0x140] ;  /* 0x000140240c037981 */ /* 0x000164000c1e1920 */
.L_x_365:
[----:B------:R-:W-:Y:S05]  /*f530*/  BSYNC B1 ;  /* 0x0000000000017941 */ /* 0x000fea0003800000 */
.L_x_364:
        /* <DEDUP_REMOVED lines=9> */
.L_x_367:
[----:B------:R-:W-:Y:S05]  /*f5d0*/  BSYNC B1 ;  /* 0x0000000000017941 */ /* 0x000fea0003800000 */
.L_x_366:
        /* <DEDUP_REMOVED lines=9> */
.L_x_369:
[----:B------:R-:W-:Y:S05]  /*f670*/  BSYNC B1 ;  /* 0x0000000000017941 */ /* 0x000fea0003800000 */
.L_x_368:
[----:B0----5:R-:W-:Y:S01]  /*f680*/  FMUL R5, R3, R16 ;  /* 0x0000001003057220 */ /* 0x021fe20000400000 */
[----:B------:R-:W-:Y:S01]  /*f690*/  ISETP.GT.AND P3, PT, R0, 0x59, P0 ;  /* 0x000000590000780c */ /* 0x000fe20000764270 */
[----:B------:R-:W-:Y:S02]  /*f6a0*/  BSSY B1, `(.L_x_370) ;  /* 0x0000005000017945 */ /* 0x000fe40003800000 */
[----:B------:R-:W-:-:S05]  /*f6b0*/  FFMA R5, R68, R2, R5 ;  /* 0x0000000244057223 */ /* 0x000fca0000000005 */
[----:B------:R0:W-:Y:S05]  /*f6c0*/  @P2 STG.E desc[UR36][R8.64+0x160], R5 ;  /* 0x0001600508002986 */ /* 0x0001ea000c101924 */
[----:B------:R-:W-:Y:S05]  /*f6d0*/  @!P3 BRA `(.L_x_371) ;  /* 0x000000000004b947 */ /* 0x000fea0003800000 */
[----:B------:R0:W5:Y:S02]  /*f6e0*/  LDG.E.LTC128B R3, desc[UR36][R6.64+0x164] ;  /* 0x0001642406037981 */ /* 0x000164000c1e1920 */
.L_x_371:
[----:B------:R-:W-:Y:S05]  /*f6f0*/  BSYNC B1 ;  /* 0x0000000000017941 */ /* 0x000fea0003800000 */
.L_x_370:
[----:B-----5:R-:W-:Y:S01]  /*f700*/  FMUL R4, R3, R16 ;  /* 0x0000001003047220 */ /* 0x020fe20000400000 */
[----:B------:R-:W-:Y:S01]  /*f710*/  ISETP.GT.AND P2, PT, R0, 0x58, P1 ;  /* 0x000000580000780c */ /* 0x000fe20000f44270 */
[----:B------:R-:W-:Y:S02]  /*f720*/  BSSY B1, `(.L_x_372) ;  /* 0x0000005000017945 */ /* 0x000fe40003800000 */
[----:B------:R-:W-:-:S05]  /*f730*/  FFMA R69, R69, R2, R4 ;  /* 0x0000000245457223 */ /* 0x000fca0000000004 */
[----:B------:R0:W-:Y:S05]  /*f740*/  @P3 STG.E desc[UR36][R8.64+0x164], R69 ;  /* 0x0001644508003986 */ /* 0x0001ea000c101924 */
[----:B------:R-:W-:Y:S05]  /*f750*/  @!P2 BRA `(.L_x_373) ;  /* 0x000000000004a947 */ /* 0x000fea0003800000 */
[----:B------:R0:W5:Y:S02]  /*f760*/  LDG.E.LTC128B R3, desc[UR36][R12.64+0x160] ;  /* 0x000160240c037981 */ /* 0x000164000c1e1920 */
.L_x_373:
[----:B------:R-:W-:Y:S05]  /*f770*/  BSYNC B1 ;  /* 0x0000000000017941 */ /* 0x000fea0003800000 */
.L_x_372:
        /* <DEDUP_REMOVED lines=9> */
.L_x_375:
[----:B------:R-:W-:Y:S05]  /*f810*/  BSYNC B1 ;  /* 0x0000000000017941 */ /* 0x000fea0003800000 */
.L_x_374:
        /* <DEDUP_REMOVED lines=9> */
.L_x_377:
[----:B------:R-:W-:Y:S05]  /*f8b0*/  BSYNC B1 ;  /* 0x0000000000017941 */ /* 0x000fea0003800000 */
.L_x_376:
[----:B0----5:R-:W-:Y:S01]  /*f8c0*/  FMUL R5, R3, R16 ;  /* 0x0000001003057220 */ /* 0x021fe20000400000 */
[----:B------:R-:W-:Y:S01]  /*f8d0*/  ISETP.GT.AND P3, PT, R0, 0x61, P0 ;  /* 0x000000610000780c */ /* 0x000fe20000764270 */
[----:B------:R-:W-:Y:S02]  /*f8e0*/  BSSY B1, `(.L_x_378) ;  /* 0x0000005000017945 */ /* 0x000fe40003800000 */
[----:B------:R-:W-:-:S05]  /*f8f0*/  FFMA R5, R72, R2, R5 ;  /* 0x0000000248057223 */ /* 0x000fca0000000005 */
[----:B------:R0:W-:Y:S05]  /*f900*/  @P2 STG.E desc[UR36][R8.64+0x180], R5 ;  /* 0x0001800508002986 */ /* 0x0001ea000c101924 */
[----:B------:R-:W-:Y:S05]  /*f910*/  @!P3 BRA `(.L_x_379) ;  /* 0x000000000004b947 */ /* 0x000fea0003800000 */
[----:B------:R0:W5:Y:S02]  /*f920*/  LDG.E.LTC128B R3, desc[UR36][R6.64+0x184] ;  /* 0x0001842406037981 */ /* 0x000164000c1e1920 */
.L_x_379:
[----:B------:R-:W-:Y:S05]  /*f930*/  BSYNC B1 ;  /* 0x0000000000017941 */ /* 0x000fea0003800000 */
.L_x_378:
[----:B-----5:R-:W-:Y:S01]  /*f940*/  FMUL R4, R3, R16 ;  /* 0x0000001003047220 */ /* 0x020fe20000400000 */
[----:B------:R-:W-:Y:S01]  /*f950*/  ISETP.GT.AND P2, PT, R0, 0x60, P1 ;  /* 0x000000600000780c */ /* 0x000fe20000f44270 */
[----:B------:R-:W-:Y:S02]  /*f960*/  BSSY B1, `(.L_x_380) ;  /* 0x0000005000017945 */ /* 0x000fe40003800000 */
[----:B------:R-:W-:-:S05]  /*f970*/  FFMA R73, R73, R2, R4 ;  /* 0x0000000249497223 */ /* 0x000fca0000000004 */
[----:B------:R0:W-:Y:S05]  /*f980*/  @P3 STG.E desc[UR36][R8.64+0x184], R73 ;  /* 0x0001844908003986 */ /* 0x0001ea000c101924 */
[----:B------:R-:W-:Y:S05]  /*f990*/  @!P2 BRA `(.L_x_381) ;  /* 0x000000000004a947 */ /* 0x000fea0003800000 */
[----:B------:R0:W5:Y:S02]  /*f9a0*/  LDG.E.LTC128B R3, desc[UR36][R12.64+0x180] ;  /* 0x000180240c037981 */ /* 0x000164000c1e1920 */
.L_x_381:
[----:B------:R-:W-:Y:S05]  /*f9b0*/  BSYNC B1 ;  /* 0x0000000000017941 */ /* 0x000fea0003800000 */
.L_x_380:
        /* <DEDUP_REMOVED lines=9> */
.L_x_383:
[----:B------:R-:W-:Y:S05]  /*fa50*/  BSYNC B1 ;  /* 0x0000000000017941 */ /* 0x000fea0003800000 */
.L_x_382:
        /* <DEDUP_REMOVED lines=9> */
.L_x_385:
[----:B------:R-:W-:Y:S05]  /*faf0*/  BSYNC B1 ;  /* 0x0000000000017941 */ /* 0x000fea0003800000 */
.L_x_384:
[----:B0----5:R-:W-:Y:S01]  /*fb00*/  FMUL R5, R3, R16 ;  /* 0x0000001003057220 */ /* 0x021fe20000400000 */
[----:B------:R-:W-:Y:S01]  /*fb10*/  ISETP.GT.AND P3, PT, R0, 0x69, P0 ;  /* 0x000000690000780c */ /* 0x000fe20000764270 */
[----:B------:R-:W-:Y:S02]  /*fb20*/  BSSY B1, `(.L_x_386) ;  /* 0x0000005000017945 */ /* 0x000fe40003800000 */
[----:B------:R-:W-:-:S05]  /*fb30*/  FFMA R5, R76, R2, R5 ;  /* 0x000000024c057223 */ /* 0x000fca0000000005 */
[----:B------:R0:W-:Y:S05]  /*fb40*/  @P2 STG.E desc[UR36][R8.64+0x1a0], R5 ;  /* 0x0001a00508002986 */ /* 0x0001ea000c101924 */
[----:B------:R-:W-:Y:S05]  /*fb50*/  @!P3 BRA `(.L_x_387) ;  /* 0x000000000004b947 */ /* 0x000fea0003800000 */
[----:B------:R0:W5:Y:S02]  /*fb60*/  LDG.E.LTC128B R3, desc[UR36][R6.64+0x1a4] ;  /* 0x0001a42406037981 */ /* 0x000164000c1e1920 */
.L_x_387:
[----:B------:R-:W-:Y:S05]  /*fb70*/  BSYNC B1 ;  /* 0x0000000000017941 */ /* 0x000fea0003800000 */
.L_x_386:
[----:B-----5:R-:W-:Y:S01]  /*fb80*/  FMUL R4, R3, R16 ;  /* 0x0000001003047220 */ /* 0x020fe20000400000 */
[----:B------:R-:W-:Y:S01]  /*fb90*/  ISETP.GT.AND P2, PT, R0, 0x68, P1 ;  /* 0x000000680000780c */ /* 0x000fe20000f44270 */
[----:B------:R-:W-:Y:S02]  /*fba0*/  BSSY B1, `(.L_x_388) ;  /* 0x0000005000017945 */ /* 0x000fe40003800000 */
[----:B------:R-:W-:-:S05]  /*fbb0*/  FFMA R77, R77, R2, R4 ;  /* 0x000000024d4d7223 */ /* 0x000fca0000000004 */
[----:B------:R0:W-:Y:S05]  /*fbc0*/  @P3 STG.E desc[UR36][R8.64+0x1a4], R77 ;  /* 0x0001a44d08003986 */ /* 0x0001ea000c101924 */
[----:B------:R-:W-:Y:S05]  /*fbd0*/  @!P2 BRA `(.L_x_389) ;  /* 0x000000000004a947 */ /* 0x000fea0003800000 */
[----:B------:R0:W5:Y:S02]  /*fbe0*/  LDG.E.LTC128B R3, desc[UR36][R12.64+0x1a0] ;  /* 0x0001a0240c037981 */ /* 0x000164000c1e1920 */
.L_x_389:
[----:B------:R-:W-:Y:S05]  /*fbf0*/  BSYNC B1 ;  /* 0x0000000000017941 */ /* 0x000fea0003800000 */
.L_x_388:
        /* <DEDUP_REMOVED lines=9> */
.L_x_391:
[----:B------:R-:W-:Y:S05]  /*fc90*/  BSYNC B1 ;  /* 0x0000000000017941 */ /* 0x000fea0003800000 */
.L_x_390:
        /* <DEDUP_REMOVED lines=9> */
.L_x_393:
[----:B------:R-:W-:Y:S05]  /*fd30*/  BSYNC B1 ;  /* 0x0000000000017941 */ /* 0x000fea0003800000 */
.L_x_392:
[----:B0----5:R-:W-:Y:S01]  /*fd40*/  FMUL R5, R3, R16 ;  /* 0x0000001003057220 */ /* 0x021fe20000400000 */
[----:B------:R-:W-:Y:S01]  /*fd50*/  ISETP.GT.AND P3, PT, R0, 0x71, P0 ;  /* 0x000000710000780c */ /* 0x000fe20000764270 */
[----:B------:R-:W-:Y:S02]  /*fd60*/  BSSY B1, `(.L_x_394) ;  /* 0x0000005000017945 */ /* 0x000fe40003800000 */
[----:B------:R-:W-:-:S05]  /*fd70*/  FFMA R5, R80, R2, R5 ;  /* 0x0000000250057223 */ /* 0x000fca0000000005 */
[----:B------:R0:W-:Y:S05]  /*fd80*/  @P2 STG.E desc[UR36][R8.64+0x1c0], R5 ;  /* 0x0001c00508002986 */ /* 0x0001ea000c101924 */
[----:B------:R-:W-:Y:S05]  /*fd90*/  @!P3 BRA `(.L_x_395) ;  /* 0x000000000004b947 */ /* 0x000fea0003800000 */
[----:B------:R0:W5:Y:S02]  /*fda0*/  LDG.E.LTC128B R3, desc[UR36][R6.64+0x1c4] ;  /* 0x0001c42406037981 */ /* 0x000164000c1e1920 */
.L_x_395:
[----:B------:R-:W-:Y:S05]  /*fdb0*/  BSYNC B1 ;  /* 0x0000000000017941 */ /* 0x000fea0003800000 */
.L_x_394:
[----:B-----5:R-:W-:Y:S01]  /*fdc0*/  FMUL R4, R3, R16 ;  /* 0x0000001003047220 */ /* 0x020fe20000400000 */
[----:B------:R-:W-:Y:S01]  /*fdd0*/  ISETP.GT.AND P2, PT, R0, 0x70, P1 ;  /* 0x000000700000780c */ /* 0x000fe20000f44270 */
[----:B------:R-:W-:Y:S02]  /*fde0*/  BSSY B1, `(.L_x_396) ;  /* 0x0000005000017945 */ /* 0x000fe40003800000 */
[----:B------:R-:W-:-:S05]  /*fdf0*/  FFMA R81, R81, R2, R4 ;  /* 0x0000000251517223 */ /* 0x000fca0000000004 */
[----:B------:R0:W-:Y:S05]  /*fe00*/  @P3 STG.E desc[UR36][R8.64+0x1c4], R81 ;  /* 0x0001c45108003986 */ /* 0x0001ea000c101924 */
[----:B------:R-:W-:Y:S05]  /*fe10*/  @!P2 BRA `(.L_x_397) ;  /* 0x000000000004a947 */ /* 0x000fea0003800000 */
[----:B------:R0:W5:Y:S02]  /*fe20*/  LDG.E.LTC128B R3, desc[UR36][R12.64+0x1c0] ;  /* 0x0001c0240c037981 */ /* 0x000164000c1e1920 */
.L_x_397:
[----:B------:R-:W-:Y:S05]  /*fe30*/  BSYNC B1 ;  /* 0x0000000000017941 */ /* 0x000fea0003800000 */
.L_x_396:
        /* <DEDUP_REMOVED lines=9> */
.L_x_399:
[----:B------:R-:W-:Y:S05]  /*fed0*/  BSYNC B1 ;  /* 0x0000000000017941 */ /* 0x000fea0003800000 */
.L_x_398:
        /* <DEDUP_REMOVED lines=9> */
.L_x_401:
[----:B------:R-:W-:Y:S05]  /*ff70*/  BSYNC B1 ;  /* 0x0000000000017941 */ /* 0x000fea0003800000 */
.L_x_400:
[----:B0----5:R-:W-:Y:S01]  /*ff80*/  FMUL R5, R3, R16 ;  /* 0x0000001003057220 */ /* 0x021fe20000400000 */
[----:B------:R-:W-:Y:S01]  /*ff90*/  ISETP.GT.AND P3, PT, R0, 0x79, P0 ;  /* 0x000000790000780c */ /* 0x000fe20000764270 */
[----:B------:R-:W-:Y:S02]  /*ffa0*/  BSSY B1, `(.L_x_402) ;  /* 0x0000005000017945 */ /* 0x000fe40003800000 */
[----:B------:R-:W-:-:S05]  /*ffb0*/  FFMA R5, R84, R2, R5 ;  /* 0x0000000254057223 */ /* 0x000fca0000000005 */
[----:B------:R0:W-:Y:S05]  /*ffc0*/  @P2 STG.E desc[UR36][R8.64+0x1e0], R5 ;  /* 0x0001e00508002986 */ /* 0x0001ea000c101924 */
[----:B------:R-:W-:Y:S05]  /*ffd0*/  @!P3 BRA `(.L_x_403) ;  /* 0x000000000004b947 */ /* 0x000fea0003800000 */
[----:B------:R0:W5:Y:S02]  /*ffe0*/  LDG.E.LTC128B R3, desc[UR36][R6.64+0x1e4] ;  /* 0x0001e42406037981 */ /* 0x000164000c1e1920 */
.L_x_403:
[----:B------:R-:W-:Y:S05]  /*fff0*/  BSYNC B1 ;  /* 0x0000000000017941 */ /* 0x000fea0003800000 */
.L_x_402:
[----:B-----5:R-:W-:Y:S01]  /*10000*/  FMUL R4, R3, R16 ;  /* 0x0000001003047220 */ /* 0x020fe20000400000 */
[----:B------:R-:W-:Y:S01]  /*10010*/  ISETP.GT.AND P2, PT, R0, 0x78, P1 ;  /* 0x000000780000780c */ /* 0x000fe20000f44270 */
[----:B------:R-:W-:Y:S02]  /*10020*/  BSSY B1, `(.L_x_404) ;  /* 0x0000005000017945 */ /* 0x000fe40003800000 */
[----:B------:R-:W-:-:S05]  /*10030*/  FFMA R85, R85, R2, R4 ;  /* 0x0000000255557223 */ /* 0x000fca0000000004 */
[----:B------:R0:W-:Y:S05]  /*10040*/  @P3 STG.E desc[UR36][R8.64+0x1e4], R85 ;  /* 0x0001e45508003986 */ /* 0x0001ea000c101924 */
[----:B------:R-:W-:Y:S05]  /*10050*/  @!P2 BRA `(.L_x_405) ;  /* 0x000000000004a947 */ /* 0x000fea0003800000 */
[----:B------:R0:W5:Y:S02]  /*10060*/  LDG.E.LTC128B R3, desc[UR36][R12.64+0x1e0] ;  /* 0x0001e0240c037981 */ /* 0x000164000c1e1920 */
.L_x_405:
[----:B------:R-:W-:Y:S05]  /*10070*/  BSYNC B1 ;  /* 0x0000000000017941 */ /* 0x000fea0003800000 */
.L_x_404:
        /* <DEDUP_REMOVED lines=9> */
.L_x_407:
[----:B------:R-:W-:Y:S05]  /*10110*/  BSYNC B1 ;  /* 0x0000000000017941 */ /* 0x000fea0003800000 */
.L_x_406:
        /* <DEDUP_REMOVED lines=9> */
.L_x_409:
[----:B------:R-:W-:Y:S05]  /*101b0*/  BSYNC B1 ;  /* 0x0000000000017941 */ /* 0x000fea0003800000 */
.L_x_408:
[----:B0----5:R-:W-:Y:S01]  /*101c0*/  FMUL R5, R3, R16 ;  /* 0x0000001003057220 */ /* 0x021fe20000400000 */
[----:B------:R-:W-:Y:S01]  /*101d0*/  ISETP.GT.AND P3, PT, R0, 0x81, P0 ;  /* 0x000000810000780c */ /* 0x000fe20000764270 */
[----:B------:R-:W-:Y:S02]  /*101e0*/  BSSY B1, `(.L_x_410) ;  /* 0x0000005000017945 */ /* 0x000fe40003800000 */
[----:B------:R-:W-:-:S05]  /*101f0*/  FFMA R5, R88, R2, R5 ;  /* 0x0000000258057223 */ /* 0x000fca0000000005 */
[----:B------:R0:W-:Y:S05]  /*10200*/  @P2 STG.E desc[UR36][R8.64+0x200], R5 ;  /* 0x0002000508002986 */ /* 0x0001ea000c101924 */
[----:B------:R-:W-:Y:S05]  /*10210*/  @!P3 BRA `(.L_x_411) ;  /* 0x000000000004b947 */ /* 0x000fea0003800000 */
[----:B------:R0:W5:Y:S02]  /*10220*/  LDG.E.LTC128B R3, desc[UR36][R6.64+0x204] ;  /* 0x0002042406037981 */ /* 0x000164000c1e1920 */
.L_x_411:
[----:B------:R-:W-:Y:S05]  /*10230*/  BSYNC B1 ;  /* 0x0000000000017941 */ /* 0x000fea0003800000 */
.L_x_410:
[----:B-----5:R-:W-:Y:S01]  /*10240*/  FMUL R4, R3, R16 ;  /* 0x0000001003047220 */ /* 0x020fe20000400000 */
[----:B------:R-:W-:Y:S01]  /*10250*/  ISETP.GT.AND P2, PT, R0, 0x80, P1 ;  /* 0x000000800000780c */ /* 0x000fe20000f44270 */
[----:B------:R-:W-:Y:S02]  /*10260*/  BSSY B1, `(.L_x_412) ;  /* 0x0000005000017945 */ /* 0x000fe40003800000 */
[----:B------:R-:W-:-:S05]  /*10270*/  FFMA R89, R89, R2, R4 ;  /* 0x0000000259597223 */ /* 0x000fca0000000004 */
[----:B------:R0:W-:Y:S05]  /*10280*/  @P3 STG.E desc[UR36][R8.64+0x204], R89 ;  /* 0x0002045908003986 */ /* 0x0001ea000c101924 */
[----:B------:R-:W-:Y:S05]  /*10290*/  @!P2 BRA `(.L_x_413) ;  /* 0x000000000004a947 */ /* 0x000fea0003800000 */
[----:B------:R0:W5:Y:S02]  /*102a0*/  LDG.E.LTC128B R3, desc[UR36][R12.64+0x200] ;  /* 0x000200240c037981 */ /* 0x000164000c1e1920 */
.L_x_413:
[----:B------:R-:W-:Y:S05]  /*102b0*/  BSYNC B1 ;  /* 0x0000000000017941 */ /* 0x000fea0003800000 */
.L_x_412:
        /* <DEDUP_REMOVED lines=9> */
.L_x_415:
[----:B------:R-:W-:Y:S05]  /*10350*/  BSYNC B1 ;  /* 0x0000000000017941 */ /* 0x000fea0003800000 */
.L_x_414:
        /* <DEDUP_REMOVED lines=9> */
.L_x_417:
[----:B------:R-:W-:Y:S05]  /*103f0*/  BSYNC B1 ;  /* 0x0000000000017941 */ /* 0x000fea0003800000 */
.L_x_416:
[----:B0----5:R-:W-:Y:S01]  /*10400*/  FMUL R5, R3, R16 ;  /* 0x0000001003057220 */ /* 0x021fe20000400000 */
[----:B------:R-:W-:Y:S01]  /*10410*/  ISETP.GT.AND P3, PT, R0, 0x89, P0 ;  /* 0x000000890000780c */ /* 0x000fe20000764270 */
[----:B------:R-:W-:Y:S02]  /*10420*/  BSSY B1, `(.L_x_418) ;  /* 0x0000005000017945 */ /* 0x000fe40003800000 */
[----:B------:R-:W-:-:S05]  /*10430*/  FFMA R5, R92, R2, R5 ;  /* 0x000000025c057223 */ /* 0x000fca0000000005 */
[----:B------:R0:W-:Y:S05]  /*10440*/  @P2 STG.E desc[UR36][R8.64+0x220], R5 ;  /* 0x0002200508002986 */ /* 0x0001ea000c101924 */
[----:B------:R-:W-:Y:S05]  /*10450*/  @!P3 BRA `(.L_x_419) ;  /* 0x000000000004b947 */ /* 0x000fea0003800000 */
[----:B------:R0:W5:Y:S02]  /*10460*/  LDG.E.LTC128B R3, desc[UR36][R6.64+0x224] ;  /* 0x0002242406037981 */ /* 0x000164000c1e1920 */
.L_x_419:
[----:B------:R-:W-:Y:S05]  /*10470*/  BSYNC B1 ;  /* 0x0000000000017941 */ /* 0x000fea0003800000 */
.L_x_418:
[----:B-----5:R-:W-:Y:S01]  /*10480*/  FMUL R4, R3, R16 ;  /* 0x0000001003047220 */ /* 0x020fe20000400000 */
[----:B------:R-:W-:Y:S01]  /*10490*/  ISETP.GT.AND P2, PT, R0, 0x88, P1 ;  /* 0x000000880000780c */ /* 0x000fe20000f44270 */
[----:B------:R-:W-:Y:S02]  /*104a0*/  BSSY B1, `(.L_x_420) ;  /* 0x0000005000017945 */ /* 0x000fe40003800000 */
[----:B------:R-:W-:-:S05]  /*104b0*/  FFMA R93, R93, R2, R4 ;  /* 0x000000025d5d7223 */ /* 0x000fca0000000004 */
[----:B------:R0:W-:Y:S05]  /*104c0*/  @P3 STG.E desc[UR36][R8.64+0x224], R93 ;  /* 0x0002245d08003986 */ /* 0x0001ea000c101924 */
[----:B------:R-:W-:Y:S05]  /*104d0*/  @!P2 BRA `(.L_x_421) ;  /* 0x000000000004a947 */ /* 0x000fea0003800000 */
[----:B------:R0:W5:Y:S02]  /*104e0*/  LDG.E.LTC128B R3, desc[UR36][R12.64+0x220] ;  /* 0x000220240c037981 */ /* 0x000164000c1e1920 */
.L_x_421:
[----:B------:R-:W-:Y:S05]  /*104f0*/  BSYNC B1 ;  /* 0x0000000000017941 */ /* 0x000fea0003800000 */
.L_x_420:
        /* <DEDUP_REMOVED lines=9> */
.L_x_423:
[----:B------:R-:W-:Y:S05]  /*10590*/  BSYNC B1 ;  /* 0x0000000000017941 */ /* 0x000fea0003800000 */
.L_x_422:
        /* <DEDUP_REMOVED lines=9> */
.L_x_425:
[----:B------:R-:W-:Y:S05]  /*10630*/  BSYNC B1 ;  /* 0x0000000000017941 */ /* 0x000fea0003800000 */
.L_x_424:
[----:B0----5:R-:W-:Y:S01]  /*10640*/  FMUL R5, R3, R16 ;  /* 0x0000001003057220 */ /* 0x021fe20000400000 */
[----:B------:R-:W-:Y:S01]  /*10650*/  ISETP.GT.AND P3, PT, R0, 0x91, P0 ;  /* 0x000000910000780c */ /* 0x000fe20000764270 */
[----:B------:R-:W-:Y:S02]  /*10660*/  BSSY B1, `(.L_x_426) ;  /* 0x0000005000017945 */ /* 0x000fe40003800000 */
[----:B------:R-:W-:-:S05]  /*10670*/  FFMA R5, R96, R2, R5 ;  /* 0x0000000260057223 */ /* 0x000fca0000000005 */
[----:B------:R0:W-:Y:S05]  /*10680*/  @P2 STG.E desc[UR36][R8.64+0x240], R5 ;  /* 0x0002400508002986 */ /* 0x0001ea000c101924 */
[----:B------:R-:W-:Y:S05]  /*10690*/  @!P3 BRA `(.L_x_427) ;  /* 0x000000000004b947 */ /* 0x000fea0003800000 */
[----:B------:R0:W5:Y:S02]  /*106a0*/  LDG.E.LTC128B R3, desc[UR36][R6.64+0x244] ;  /* 0x0002442406037981 */ /* 0x000164000c1e1920 */
.L_x_427:
[----:B------:R-:W-:Y:S05]  /*106b0*/  BSYNC B1 ;  /* 0x0000000000017941 */ /* 0x000fea0003800000 */
.L_x_426:
[----:B-----5:R-:W-:Y:S01]  /*106c0*/  FMUL R4, R3, R16 ;  /* 0x0000001003047220 */ /* 0x020fe20000400000 */
[----:B------:R-:W-:Y:S01]  /*106d0*/  ISETP.GT.AND P2, PT, R0, 0x90, P1 ;  /* 0x000000900000780c */ /* 0x000fe20000f44270 */
[----:B------:R-:W-:Y:S02]  /*106e0*/  BSSY B1, `(.L_x_428) ;  /* 0x0000005000017945 */ /* 0x000fe40003800000 */
[----:B------:R-:W-:-:S05]  /*106f0*/  FFMA R97, R97, R2, R4 ;  /* 0x0000000261617223 */ /* 0x000fca0000000004 */
[----:B------:R0:W-:Y:S05]  /*10700*/  @P3 STG.E desc[UR36][R8.64+0x244], R97 ;  /* 0x0002446108003986 */ /* 0x0001ea000c101924 */
[----:B------:R-:W-:Y:S05]  /*10710*/  @!P2 BRA `(.L_x_429) ;  /* 0x000000000004a947 */ /* 0x000fea0003800000 */
[----:B------:R0:W5:Y:S02]  /*10720*/  LDG.E.LTC128B R3, desc[UR36][R12.64+0x240] ;  /* 0x000240240c037981 */ /* 0x000164000c1e1920 */
.L_x_429:
[----:B------:R-:W-:Y:S05]  /*10730*/  BSYNC B1 ;  /* 0x0000000000017941 */ /* 0x000fea0003800000 */
.L_x_428:
        /* <DEDUP_REMOVED lines=9> */
.L_x_431:
[----:B------:R-:W-:Y:S05]  /*107d0*/  BSYNC B1 ;  /* 0x0000000000017941 */ /* 0x000fea0003800000 */
.L_x_430:
        /* <DEDUP_REMOVED lines=9> */
.L_x_433:
[----:B------:R-:W-:Y:S05]  /*10870*/  BSYNC B1 ;  /* 0x0000000000017941 */ /* 0x000fea0003800000 */
.L_x_432:
[----:B0----5:R-:W-:Y:S01]  /*10880*/  FMUL R5, R3, R16 ;  /* 0x0000001003057220 */ /* 0x021fe20000400000 */
[----:B------:R-:W-:Y:S01]  /*10890*/  ISETP.GT.AND P3, PT, R0, 0x99, P0 ;  /* 0x000000990000780c */ /* 0x000fe20000764270 */
[----:B------:R-:W-:Y:S02]  /*108a0*/  BSSY B1, `(.L_x_434) ;  /* 0x0000005000017945 */ /* 0x000fe40003800000 */
[----:B------:R-:W-:-:S05]  /*108b0*/  FFMA R5, R100, R2, R5 ;  /* 0x0000000264057223 */ /* 0x000fca0000000005 */
[----:B------:R0:W-:Y:S05]  /*108c0*/  @P2 STG.E desc[UR36][R8.64+0x260], R5 ;  /* 0x0002600508002986 */ /* 0x0001ea000c101924 */
[----:B------:R-:W-:Y:S05]  /*108d0*/  @!P3 BRA `(.L_x_435) ;  /* 0x000000000004b947 */ /* 0x000fea0003800000 */
[----:B------:R0:W5:Y:S02]  /*108e0*/  LDG.E.LTC128B R3, desc[UR36][R6.64+0x264] ;  /* 0x0002642406037981 */ /* 0x000164000c1e1920 */
.L_x_435:
[----:B------:R-:W-:Y:S05]  /*108f0*/  BSYNC B1 ;  /* 0x0000000000017941 */ /* 0x000fea0003800000 */
.L_x_434:
[----:B-----5:R-:W-:Y:S01]  /*10900*/  FMUL R4, R3, R16 ;  /* 0x0000001003047220 */ /* 0x020fe20000400000 */
[----:B------:R-:W-:Y:S01]  /*10910*/  ISETP.GT.AND P2, PT, R0, 0x98, P1 ;  /* 0x000000980000780c */ /* 0x000fe20000f44270 */
[----:B------:R-:W-:Y:S02]  /*10920*/  BSSY B1, `(.L_x_436) ;  /* 0x0000005000017945 */ /* 0x000fe40003800000 */
[----:B------:R-:W-:-:S05]  /*10930*/  FFMA R101, R101, R2, R4 ;  /* 0x0000000265657223 */ /* 0x000fca0000000004 */
[----:B------:R0:W-:Y:S05]  /*10940*/  @P3 STG.E desc[UR36][R8.64+0x264], R101 ;  /* 0x0002646508003986 */ /* 0x0001ea000c101924 */
[----:B------:R-:W-:Y:S05]  /*10950*/  @!P2 BRA `(.L_x_437) ;  /* 0x000000000004a947 */ /* 0x000fea0003800000 */
[----:B------:R0:W5:Y:S02]  /*10960*/  LDG.E.LTC128B R3, desc[UR36][R12.64+0x260] ;  /* 0x000260240c037981 */ /* 0x000164000c1e1920 */
.L_x_437:
[----:B------:R-:W-:Y:S05]  /*10970*/  BSYNC B1 ;  /* 0x0000000000017941 */ /* 0x000fea0003800000 */
.L_x_436:
        /* <DEDUP_REMOVED lines=9> */
.L_x_439:
[----:B------:R-:W-:Y:S05]  /*10a10*/  BSYNC B1 ;  /* 0x0000000000017941 */ /* 0x000fea0003800000 */
.L_x_438:
        /* <DEDUP_REMOVED lines=9> */
.L_x_441:
[----:B------:R-:W-:Y:S05]  /*10ab0*/  BSYNC B1 ;  /* 0x0000000000017941 */ /* 0x000fea0003800000 */
.L_x_440:
[----:B0----5:R-:W-:Y:S01]  /*10ac0*/  FMUL R5, R3, R16 ;  /* 0x0000001003057220 */ /* 0x021fe20000400000 */
[----:B------:R-:W-:Y:S01]  /*10ad0*/  ISETP.GT.AND P3, PT, R0, 0xa1, P0 ;  /* 0x000000a10000780c */ /* 0x000fe20000764270 */
[----:B------:R-:W-:Y:S02]  /*10ae0*/  BSSY B1, `(.L_x_442) ;  /* 0x0000005000017945 */ /* 0x000fe40003800000 */
[----:B------:R-:W-:-:S05]  /*10af0*/  FFMA R5, R104, R2, R5 ;  /* 0x0000000268057223 */ /* 0x000fca0000000005 */
[----:B------:R0:W-:Y:S05]  /*10b00*/  @P2 STG.E desc[UR36][R8.64+0x280], R5 ;  /* 0x0002800508002986 */ /* 0x0001ea000c101924 */
[----:B------:R-:W-:Y:S05]  /*10b10*/  @!P3 BRA `(.L_x_443) ;  /* 0x000000000004b947 */ /* 0x000fea0003800000 */
[----:B------:R0:W5:Y:S02]  /*10b20*/  LDG.E.LTC128B R3, desc[UR36][R6.64+0x284] ;  /* 0x0002842406037981 */ /* 0x000164000c1e1920 */
.L_x_443:
[----:B------:R-:W-:Y:S05]  /*10b30*/  BSYNC B1 ;  /* 0x0000000000017941 */ /* 0x000fea0003800000 */
.L_x_442:
[----:B-----5:R-:W-:Y:S01]  /*10b40*/  FMUL R4, R3, R16 ;  /* 0x0000001003047220 */ /* 0x020fe20000400000 */
[----:B------:R-:W-:Y:S01]  /*10b50*/  ISETP.GT.AND P2, PT, R0, 0xa0, P1 ;  /* 0x000000a00000780c */ /* 0x000fe20000f44270 */
[----:B------:R-:W-:Y:S02]  /*10b60*/  BSSY B1, `(.L_x_444) ;  /* 0x0000005000017945 */ /* 0x000fe40003800000 */
[----:B------:R-:W-:-:S05]  /*10b70*/  FFMA R105, R105, R2, R4 ;  /* 0x0000000269697223 */ /* 0x000fca0000000004 */
[----:B------:R0:W-:Y:S05]  /*10b80*/  @P3 STG.E desc[UR36][R8.64+0x284], R105 ;  /* 0x0002846908003986 */ /* 0x0001ea000c101924 */
[----:B------:R-:W-:Y:S05]  /*10b90*/  @!P2 BRA `(.L_x_445) ;  /* 0x000000000004a947 */ /* 0x000fea0003800000 */
[----:B------:R0:W5:Y:S02]  /*10ba0*/  LDG.E.LTC128B R3, desc[UR36][R12.64+0x280] ;  /* 0x000280240c037981 */ /* 0x000164000c1e1920 */
.L_x_445:
[----:B------:R-:W-:Y:S05]  /*10bb0*/  BSYNC B1 ;  /* 0x0000000000017941 */ /* 0x000fea0003800000 */
.L_x_444:
        /* <DEDUP_REMOVED lines=9> */
.L_x_447:
[----:B------:R-:W-:Y:S05]  /*10c50*/  BSYNC B1 ;  /* 0x0000000000017941 */ /* 0x000fea0003800000 */
.L_x_446:
        /* <DEDUP_REMOVED lines=9> */
.L_x_449:
[----:B------:R-:W-:Y:S05]  /*10cf0*/  BSYNC B1 ;  /* 0x0000000000017941 */ /* 0x000fea0003800000 */
.L_x_448:
[----:B0----5:R-:W-:Y:S01]  /*10d00*/  FMUL R5, R3, R16 ;  /* 0x0000001003057220 */ /* 0x021fe20000400000 */
[----:B------:R-:W-:Y:S01]  /*10d10*/  ISETP.GT.AND P3, PT, R0, 0xa9, P0 ;  /* 0x000000a90000780c */ /* 0x000fe20000764270 */
[----:B------:R-:W-:Y:S02]  /*10d20*/  BSSY B1, `(.L_x_450) ;  /* 0x0000005000017945 */ /* 0x000fe40003800000 */
[----:B------:R-:W-:-:S05]  /*10d30*/  FFMA R5, R108, R2, R5 ;  /* 0x000000026c057223 */ /* 0x000fca0000000005 */
[----:B------:R0:W-:Y:S05]  /*10d40*/  @P2 STG.E desc[UR36][R8.64+0x2a0], R5 ;  /* 0x0002a00508002986 */ /* 0x0001ea000c101924 */
[----:B------:R-:W-:Y:S05]  /*10d50*/  @!P3 BRA `(.L_x_451) ;  /* 0x000000000004b947 */ /* 0x000fea0003800000 */
[----:B------:R0:W5:Y:S02]  /*10d60*/  LDG.E.LTC128B R3, desc[UR36][R6.64+0x2a4] ;  /* 0x0002a42406037981 */ /* 0x000164000c1e1920 */
.L_x_451:
[----:B------:R-:W-:Y:S05]  /*10d70*/  BSYNC B1 ;  /* 0x0000000000017941 */ /* 0x000fea0003800000 */
.L_x_450:
[----:B-----5:R-:W-:Y:S01]  /*10d80*/  FMUL R4, R3, R16 ;  /* 0x0000001003047220 */ /* 0x020fe20000400000 */
[----:B------:R-:W-:Y:S01]  /*10d90*/  ISETP.GT.AND P2, PT, R0, 0xa8, P1 ;  /* 0x000000a80000780c */ /* 0x000fe20000f44270 */
[----:B------:R-:W-:Y:S02]  /*10da0*/  BSSY B1, `(.L_x_452) ;  /* 0x0000005000017945 */ /* 0x000fe40003800000 */
[----:B------:R-:W-:-:S05]  /*10db0*/  FFMA R109, R109, R2, R4 ;  /* 0x000000026d6d7223 */ /* 0x000fca0000000004 */
[----:B------:R0:W-:Y:S05]  /*10dc0*/  @P3 STG.E desc[UR36][R8.64+0x2a4], R109 ;  /* 0x0002a46d08003986 */ /* 0x0001ea000c101924 */
[----:B------:R-:W-:Y:S05]  /*10dd0*/  @!P2 BRA `(.L_x_453) ;  /* 0x000000000004a947 */ /* 0x000fea0003800000 */
[----:B------:R0:W5:Y:S02]  /*10de0*/  LDG.E.LTC128B R3, desc[UR36][R12.64+0x2a0] ;  /* 0x0002a0240c037981 */ /* 0x000164000c1e1920 */
.L_x_453:
[----:B------:R-:W-:Y:S05]  /*10df0*/  BSYNC B1 ;  /* 0x0000000000017941 */ /* 0x000fea0003800000 */
.L_x_452:
        /* <DEDUP_REMOVED lines=9> */
.L_x_455:
[----:B------:R-:W-:Y:S05]  /*10e90*/  BSYNC B1 ;  /* 0x0000000000017941 */ /* 0x000fea0003800000 */
.L_x_454:
        /* <DEDUP_REMOVED lines=9> */
.L_x_457:
[----:B------:R-:W-:Y:S05]  /*10f30*/  BSYNC B1 ;  /* 0x0000000000017941 */ /* 0x000fea0003800000 */
.L_x_456:
[----:B0----5:R-:W-:Y:S01]  /*10f40*/  FMUL R5, R3, R16 ;  /* 0x0000001003057220 */ /* 0x021fe20000400000 */
[----:B------:R-:W-:Y:S01]  /*10f50*/  ISETP.GT.AND P3, PT, R0, 0xb1, P0 ;  /* 0x000000b10000780c */ /* 0x000fe20000764270 */
[----:B------:R-:W-:Y:S02]  /*10f60*/  BSSY B1, `(.L_x_458) ;  /* 0x0000005000017945 */ /* 0x000fe40003800000 */
[----:B------:R-:W-:-:S05]  /*10f70*/  FFMA R5, R112, R2, R5 ;  /* 0x0000000270057223 */ /* 0x000fca0000000005 */
[----:B------:R0:W-:Y:S05]  /*10f80*/  @P2 STG.E desc[UR36][R8.64+0x2c0], R5 ;  /* 0x0002c00508002986 */ /* 0x0001ea000c101924 */
[----:B------:R-:W-:Y:S05]  /*10f90*/  @!P3 BRA `(.L_x_459) ;  /* 0x000000000004b947 */ /* 0x000fea0003800000 */
[----:B------:R0:W5:Y:S02]  /*10fa0*/  LDG.E.LTC128B R3, desc[UR36][R6.64+0x2c4] ;  /* 0x0002c42406037981 */ /* 0x000164000c1e1920 */
.L_x_459:
[----:B------:R-:W-:Y:S05]  /*10fb0*/  BSYNC B1 ;  /* 0x0000000000017941 */ /* 0x000fea0003800000 */
.L_x_458:
[----:B-----5:R-:W-:Y:S01]  /*10fc0*/  FMUL R4, R3, R16 ;  /* 0x0000001003047220 */ /* 0x020fe20000400000 */
[----:B------:R-:W-:Y:S01]  /*10fd0*/  ISETP.GT.AND P2, PT, R0, 0xb0, P1 ;  /* 0x000000b00000780c */ /* 0x000fe20000f44270 */
[----:B------:R-:W-:Y:S02]  /*10fe0*/  BSSY B1, `(.L_x_460) ;  /* 0x0000005000017945 */ /* 0x000fe40003800000 */
[----:B------:R-:W-:-:S05]  /*10ff0*/  FFMA R113, R113, R2, R4 ;  /* 0x0000000271717223 */ /* 0x000fca0000000004 */
[----:B------:R0:W-:Y:S05]  /*11000*/  @P3 STG.E desc[UR36][R8.64+0x2c4], R113 ;  /* 0x0002c47108003986 */ /* 0x0001ea000c101924 */
[----:B------:R-:W-:Y:S05]  /*11010*/  @!P2 BRA `(.L_x_461) ;  /* 0x000000000004a947 */ /* 0x000fea0003800000 */
[----:B------:R0:W5:Y:S02]  /*11020*/  LDG.E.LTC128B R3, desc[UR36][R12.64+0x2c0] ;  /* 0x0002c0240c037981 */ /* 0x000164000c1e1920 */
.L_x_461:
[----:B------:R-:W-:Y:S05]  /*11030*/  BSYNC B1 ;  /* 0x0000000000017941 */ /* 0x000fea0003800000 */
.L_x_460:
        /* <DEDUP_REMOVED lines=9> */
.L_x_463:
[----:B------:R-:W-:Y:S05]  /*110d0*/  BSYNC B1 ;  /* 0x0000000000017941 */ /* 0x000fea0003800000 */
.L_x_462:
        /* <DEDUP_REMOVED lines=9> */
.L_x_465:
[----:B------:R-:W-:Y:S05]  /*11170*/  BSYNC B1 ;  /* 0x0000000000017941 */ /* 0x000fea0003800000 */
.L_x_464:
[----:B0----5:R-:W-:Y:S01]  /*11180*/  FMUL R5, R3, R16 ;  /* 0x0000001003057220 */ /* 0x021fe20000400000 */
[----:B------:R-:W-:Y:S01]  /*11190*/  ISETP.GT.AND P3, PT, R0, 0xb9, P0 ;  /* 0x000000b90000780c */ /* 0x000fe20000764270 */
[----:B------:R-:W-:Y:S02]  /*111a0*/  BSSY B1, `(.L_x_466) ;  /* 0x0000005000017945 */ /* 0x000fe40003800000 */
[----:B------:R-:W-:-:S05]  /*111b0*/  FFMA R5, R116, R2, R5 ;  /* 0x0000000274057223 */ /* 0x000fca0000000005 */
[----:B------:R0:W-:Y:S05]  /*111c0*/  @P2 STG.E desc[UR36][R8.64+0x2e0], R5 ;  /* 0x0002e00508002986 */ /* 0x0001ea000c101924 */
[----:B------:R-:W-:Y:S05]  /*111d0*/  @!P3 BRA `(.L_x_467) ;  /* 0x000000000004b947 */ /* 0x000fea0003800000 */
[----:B------:R0:W5:Y:S02]  /*111e0*/  LDG.E.LTC128B R3, desc[UR36][R6.64+0x2e4] ;  /* 0x0002e42406037981 */ /* 0x000164000c1e1920 */
.L_x_467:
[----:B------:R-:W-:Y:S05]  /*111f0*/  BSYNC B1 ;  /* 0x0000000000017941 */ /* 0x000fea0003800000 */
.L_x_466:
[----:B-----5:R-:W-:Y:S01]  /*11200*/  FMUL R4, R3, R16 ;  /* 0x0000001003047220 */ /* 0x020fe20000400000 */
[----:B------:R-:W-:Y:S01]  /*11210*/  ISETP.GT.AND P2, PT, R0, 0xb8, P1 ;  /* 0x000000b80000780c */ /* 0x000fe20000f44270 */
[----:B------:R-:W-:Y:S02]  /*11220*/  BSSY B1, `(.L_x_468) ;  /* 0x0000005000017945 */ /* 0x000fe40003800000 */
[----:B------:R-:W-:-:S05]  /*11230*/  FFMA R117, R117, R2, R4 ;  /* 0x0000000275757223 */ /* 0x000fca0000000004 */
[----:B------:R0:W-:Y:S05]  /*11240*/  @P3 STG.E desc[UR36][R8.64+0x2e4], R117 ;  /* 0x0002e47508003986 */ /* 0x0001ea000c101924 */
[----:B------:R-:W-:Y:S05]  /*11250*/  @!P2 BRA `(.L_x_469) ;  /* 0x000000000004a947 */ /* 0x000fea0003800000 */
[----:B------:R0:W5:Y:S02]  /*11260*/  LDG.E.LTC128B R3, desc[UR36][R12.64+0x2e0] ;  /* 0x0002e0240c037981 */ /* 0x000164000c1e1920 */
.L_x_469:
[----:B------:R-:W-:Y:S05]  /*11270*/  BSYNC B1 ;  /* 0x0000000000017941 */ /* 0x000fea0003800000 */
.L_x_468:
        /* <DEDUP_REMOVED lines=9> */
.L_x_471:
[----:B------:R-:W-:Y:S05]  /*11310*/  BSYNC B1 ;  /* 0x0000000000017941 */ /* 0x000fea0003800000 */
.L_x_470:
        /* <DEDUP_REMOVED lines=9> */
.L_x_473:
[----:B------:R-:W-:Y:S05]  /*113b0*/  BSYNC B1 ;  /* 0x0000000000017941 */ /* 0x000fea0003800000 */
.L_x_472:
[----:B0----5:R-:W-:Y:S01]  /*113c0*/  FMUL R5, R3, R16 ;  /* 0x0000001003057220 */ /* 0x021fe20000400000 */
[----:B------:R-:W-:Y:S01]  /*113d0*/  ISETP.GT.AND P3, PT, R0, 0xc1, P0 ;  /* 0x000000c10000780c */ /* 0x000fe20000764270 */
[----:B------:R-:W-:Y:S02]  /*113e0*/  BSSY B1, `(.L_x_474) ;  /* 0x0000005000017945 */ /* 0x000fe40003800000 */
[----:B------:R-:W-:-:S05]  /*113f0*/  FFMA R5, R120, R2, R5 ;  /* 0x0000000278057223 */ /* 0x000fca0000000005 */
[----:B------:R0:W-:Y:S05]  /*11400*/  @P2 STG.E desc[UR36][R8.64+0x300], R5 ;  /* 0x0003000508002986 */ /* 0x0001ea000c101924 */
[----:B------:R-:W-:Y:S05]  /*11410*/  @!P3 BRA `(.L_x_475) ;  /* 0x000000000004b947 */ /* 0x000fea0003800000 */
[----:B------:R0:W5:Y:S02]  /*11420*/  LDG.E.LTC128B R3, desc[UR36][R6.64+0x304] ;  /* 0x0003042406037981 */ /* 0x000164000c1e1920 */
.L_x_475:
[----:B------:R-:W-:Y:S05]  /*11430*/  BSYNC B1 ;  /* 0x0000000000017941 */ /* 0x000fea0003800000 */
.L_x_474:
[----:B-----5:R-:W-:Y:S01]  /*11440*/  FMUL R4, R3, R16 ;  /* 0x0000001003047220 */ /* 0x020fe20000400000 */
[----:B------:R-:W-:Y:S01]  /*11450*/  ISETP.GT.AND P2, PT, R0, 0xc0, P1 ;  /* 0x000000c00000780c */ /* 0x000fe20000f44270 */
[----:B------:R-:W-:Y:S02]  /*11460*/  BSSY B1, `(.L_x_476) ;  /* 0x0000005000017945 */ /* 0x000fe40003800000 */
[----:B------:R-:W-:-:S05]  /*11470*/  FFMA R121, R121, R2, R4 ;  /* 0x0000000279797223 */ /* 0x000fca0000000004 */
[----:B------:R0:W-:Y:S05]  /*11480*/  @P3 STG.E desc[UR36][R8.64+0x304], R121 ;  /* 0x0003047908003986 */ /* 0x0001ea000c101924 */
[----:B------:R-:W-:Y:S05]  /*11490*/  @!P2 BRA `(.L_x_477) ;  /* 0x000000000004a947 */ /* 0x000fea0003800000 */
[----:B------:R0:W5:Y:S02]  /*114a0*/  LDG.E.LTC128B R3, desc[UR36][R12.64+0x300] ;  /* 0x000300240c037981 */ /* 0x000164000c1e1920 */
.L_x_477:
[----:B------:R-:W-:Y:S05]  /*114b0*/  BSYNC B1 ;  /* 0x0000000000017941 */ /* 0x000fea0003800000 */
.L_x_476:
        /* <DEDUP_REMOVED lines=9> */
.L_x_479:
[----:B------:R-:W-:Y:S05]  /*11550*/  BSYNC B1 ;  /* 0x0000000000017941 */ /* 0x000fea0003800000 */
.L_x_478:
        /* <DEDUP_REMOVED lines=9> */
.L_x_481:
[----:B------:R-:W-:Y:S05]  /*115f0*/  BSYNC B1 ;  /* 0x0000000000017941 */ /* 0x000fea0003800000 */
.L_x_480:
[----:B0----5:R-:W-:Y:S01]  /*11600*/  FMUL R5, R3, R16 ;  /* 0x0000001003057220 */ /* 0x021fe20000400000 */
[----:B------:R-:W-:Y:S01]  /*11610*/  ISETP.GT.AND P3, PT, R0, 0xc9, P0 ;  /* 0x000000c90000780c */ /* 0x000fe20000764270 */
[----:B------:R-:W-:Y:S02]  /*11620*/  BSSY B1, `(.L_x_482) ;  /* 0x0000005000017945 */ /* 0x000fe40003800000 */
[----:B------:R-:W-:-:S05]  /*11630*/  FFMA R5, R124, R2, R5 ;  /* 0x000000027c057223 */ /* 0x000fca0000000005 */
[----:B------:R0:W-:Y:S05]  /*11640*/  @P2 STG.E desc[UR36][R8.64+0x320], R5 ;  /* 0x0003200508002986 */ /* 0x0001ea000c101924 */
[----:B------:R-:W-:Y:S05]  /*11650*/  @!P3 BRA `(.L_x_483) ;  /* 0x000000000004b947 */ /* 0x000fea0003800000 */
[----:B------:R0:W5:Y:S02]  /*11660*/  LDG.E.LTC128B R3, desc[UR36][R6.64+0x324] ;  /* 0x0003242406037981 */ /* 0x000164000c1e1920 */
.L_x_483:
[----:B------:R-:W-:Y:S05]  /*11670*/  BSYNC B1 ;  /* 0x0000000000017941 */ /* 0x000fea0003800000 */
.L_x_482:
[----:B-----5:R-:W-:Y:S01]  /*11680*/  FMUL R4, R3, R16 ;  /* 0x0000001003047220 */ /* 0x020fe20000400000 */
[----:B------:R-:W-:Y:S01]  /*11690*/  ISETP.GT.AND P2, PT, R0, 0xc8, P1 ;  /* 0x000000c80000780c */ /* 0x000fe20000f44270 */
[----:B------:R-:W-:Y:S02]  /*116a0*/  BSSY B1, `(.L_x_484) ;  /* 0x0000005000017945 */ /* 0x000fe40003800000 */
[----:B------:R-:W-:-:S05]  /*116b0*/  FFMA R125, R125, R2, R4 ;  /* 0x000000027d7d7223 */ /* 0x000fca0000000004 */
[----:B------:R0:W-:Y:S05]  /*116c0*/  @P3 STG.E desc[UR36][R8.64+0x324], R125 ;  /* 0x0003247d08003986 */ /* 0x0001ea000c101924 */
[----:B------:R-:W-:Y:S05]  /*116d0*/  @!P2 BRA `(.L_x_485) ;  /* 0x000000000004a947 */ /* 0x000fea0003800000 */
[----:B------:R0:W5:Y:S02]  /*116e0*/  LDG.E.LTC128B R3, desc[UR36][R12.64+0x320] ;  /* 0x000320240c037981 */ /* 0x000164000c1e1920 */
.L_x_485:
[----:B------:R-:W-:Y:S05]  /*116f0*/  BSYNC B1 ;  /* 0x0000000000017941 */ /* 0x000fea0003800000 */
.L_x_484:
        /* <DEDUP_REMOVED lines=9> */
.L_x_487:
[----:B------:R-:W-:Y:S05]  /*11790*/  BSYNC B1 ;  /* 0x0000000000017941 */ /* 0x000fea0003800000 */
.L_x_486:
        /* <DEDUP_REMOVED lines=9> */
.L_x_489:
[----:B------:R-:W-:Y:S05]  /*11830*/  BSYNC B1 ;  /* 0x0000000000017941 */ /* 0x000fea0003800000 */
.L_x_488:
[----:B0----5:R-:W-:Y:S01]  /*11840*/  FMUL R5, R3, R16 ;  /* 0x0000001003057220 */ /* 0x021fe20000400000 */
[----:B------:R-:W-:Y:S01]  /*11850*/  ISETP.GT.AND P3, PT, R0, 0xd1, P0 ;  /* 0x000000d10000780c */ /* 0x000fe20000764270 */
[----:B------:R-:W-:Y:S02]  /*11860*/  BSSY B1, `(.L_x_490) ;  /* 0x0000005000017945 */ /* 0x000fe40003800000 */
[----:B------:R-:W-:-:S05]  /*11870*/  FFMA R5, R128, R2, R5 ;  /* 0x0000000280057223 */ /* 0x000fca0000000005 */
[----:B------:R0:W-:Y:S05]  /*11880*/  @P2 STG.E desc[UR36][R8.64+0x340], R5 ;  /* 0x0003400508002986 */ /* 0x0001ea000c101924 */
[----:B------:R-:W-:Y:S05]  /*11890*/  @!P3 BRA `(.L_x_491) ;  /* 0x000000000004b947 */ /* 0x000fea0003800000 */
[----:B------:R0:W5:Y:S02]  /*118a0*/  LDG.E.LTC128B R3, desc[UR36][R6.64+0x344] ;  /* 0x0003442406037981 */ /* 0x000164000c1e1920 */
.L_x_491:
[----:B------:R-:W-:Y:S05]  /*118b0*/  BSYNC B1 ;  /* 0x0000000000017941 */ /* 0x000fea0003800000 */
.L_x_490:
[----:B-----5:R-:W-:Y:S01]  /*118c0*/  FMUL R4, R3, R16 ;  /* 0x0000001003047220 */ /* 0x020fe20000400000 */
[----:B------:R-:W-:Y:S01]  /*118d0*/  ISETP.GT.AND P2, PT, R0, 0xd0, P1 ;  /* 0x000000d00000780c */ /* 0x000fe20000f44270 */
[----:B------:R-:W-:Y:S02]  /*118e0*/  BSSY B1, `(.L_x_492) ;  /* 0x0000005000017945 */ /* 0x000fe40003800000 */
[----:B------:R-:W-:-:S05]  /*118f0*/  FFMA R129, R129, R2, R4 ;  /* 0x0000000281817223 */ /* 0x000fca0000000004 */
[----:B------:R0:W-:Y:S05]  /*11900*/  @P3 STG.E desc[UR36][R8.64+0x344], R129 ;  /* 0x0003448108003986 */ /* 0x0001ea000c101924 */
[----:B------:R-:W-:Y:S05]  /*11910*/  @!P2 BRA `(.L_x_493) ;  /* 0x000000000004a947 */ /* 0x000fea0003800000 */
[----:B------:R0:W5:Y:S02]  /*11920*/  LDG.E.LTC128B R3, desc[UR36][R12.64+0x340] ;  /* 0x000340240c037981 */ /* 0x000164000c1e1920 */
.L_x_493:
[----:B------:R-:W-:Y:S05]  /*11930*/  BSYNC B1 ;  /* 0x0000000000017941 */ /* 0x000fea0003800000 */
.L_x_492:
        /* <DEDUP_REMOVED lines=9> */
.L_x_495:
[----:B------:R-:W-:Y:S05]  /*119d0*/  BSYNC B1 ;  /* 0x0000000000017941 */ /* 0x000fea0003800000 */
.L_x_494:
        /* <DEDUP_REMOVED lines=9> */
.L_x_497:
[----:B------:R-:W-:Y:S05]  /*11a70*/  BSYNC B1 ;  /* 0x0000000000017941 */ /* 0x000fea0003800000 */
.L_x_496:
[----:B0----5:R-:W-:Y:S01]  /*11a80*/  FMUL R5, R3, R16 ;  /* 0x0000001003057220 */ /* 0x021fe20000400000 */
[----:B------:R-:W-:Y:S01]  /*11a90*/  ISETP.GT.AND P3, PT, R0, 0xd9, P0 ;  /* 0x000000d90000780c */ /* 0x000fe20000764270 */
[----:B------:R-:W-:Y:S02]  /*11aa0*/  BSSY B1, `(.L_x_498) ;  /* 0x0000005000017945 */ /* 0x000fe40003800000 */
[----:B------:R-:W-:-:S05]  /*11ab0*/  FFMA R5, R132, R2, R5 ;  /* 0x0000000284057223 */ /* 0x000fca0000000005 */
[----:B------:R0:W-:Y:S05]  /*11ac0*/  @P2 STG.E desc[UR36][R8.64+0x360], R5 ;  /* 0x0003600508002986 */ /* 0x0001ea000c101924 */
[----:B------:R-:W-:Y:S05]  /*11ad0*/  @!P3 BRA `(.L_x_499) ;  /* 0x000000000004b947 */ /* 0x000fea0003800000 */
[----:B------:R0:W5:Y:S02]  /*11ae0*/  LDG.E.LTC128B R3, desc[UR36][R6.64+0x364] ;  /* 0x0003642406037981 */ /* 0x000164000c1e1920 */
.L_x_499:
[----:B------:R-:W-:Y:S05]  /*11af0*/  BSYNC B1 ;  /* 0x0000000000017941 */ /* 0x000fea0003800000 */
.L_x_498:
[----:B-----5:R-:W-:Y:S01]  /*11b00*/  FMUL R4, R3, R16 ;  /* 0x0000001003047220 */ /* 0x020fe20000400000 */
[----:B------:R-:W-:Y:S01]  /*11b10*/  ISETP.GT.AND P2, PT, R0, 0xd8, P1 ;  /* 0x000000d80000780c */ /* 0x000fe20000f44270 */
[----:B------:R-:W-:Y:S02]  /*11b20*/  BSSY B1, `(.L_x_500) ;  /* 0x0000005000017945 */ /* 0x000fe40003800000 */
[----:B------:R-:W-:-:S05]  /*11b30*/  FFMA R133, R133, R2, R4 ;  /* 0x0000000285857223 */ /* 0x000fca0000000004 */
[----:B------:R0:W-:Y:S05]  /*11b40*/  @P3 STG.E desc[UR36][R8.64+0x364], R133 ;  /* 0x0003648508003986 */ /* 0x0001ea000c101924 */
[----:B------:R-:W-:Y:S05]  /*11b50*/  @!P2 BRA `(.L_x_501) ;  /* 0x000000000004a947 */ /* 0x000fea0003800000 */
[----:B------:R0:W5:Y:S02]  /*11b60*/  LDG.E.LTC128B R3, desc[UR36][R12.64+0x360] ;  /* 0x000360240c037981 */ /* 0x000164000c1e1920 */
.L_x_501:
[----:B------:R-:W-:Y:S05]  /*11b70*/  BSYNC B1 ;  /* 0x0000000000017941 */ /* 0x000fea0003800000 */
.L_x_500:
        /* <DEDUP_REMOVED lines=9> */
.L_x_503:
[----:B------:R-:W-:Y:S05]  /*11c10*/  BSYNC B1 ;  /* 0x0000000000017941 */ /* 0x000fea0003800000 */
.L_x_502:
        /* <DEDUP_REMOVED lines=9> */
.L_x_505:
[----:B------:R-:W-:Y:S05]  /*11cb0*/  BSYNC B1 ;  /* 0x0000000000017941 */ /* 0x000fea0003800000 */
.L_x_504:
[----:B0----5:R-:W-:Y:S01]  /*11cc0*/  FMUL R5, R3, R16 ;  /* 0x0000001003057220 */ /* 0x021fe20000400000 */
[----:B------:R-:W-:Y:S01]  /*11cd0*/  ISETP.GT.AND P3, PT, R0, 0xe1, P0 ;  /* 0x000000e10000780c */ /* 0x000fe20000764270 */
[----:B------:R-:W-:Y:S02]  /*11ce0*/  BSSY B1, `(.L_x_506) ;  /* 0x0000005000017945 */ /* 0x000fe40003800000 */
[----:B------:R-:W-:-:S05]  /*11cf0*/  FFMA R5, R136, R2, R5 ;  /* 0x0000000288057223 */ /* 0x000fca0000000005 */
[----:B------:R0:W-:Y:S05]  /*11d00*/  @P2 STG.E desc[UR36][R8.64+0x380], R5 ;  /* 0x0003800508002986 */ /* 0x0001ea000c101924 */
[----:B------:R-:W-:Y:S05]  /*11d10*/  @!P3 BRA `(.L_x_507) ;  /* 0x000000000004b947 */ /* 0x000fea0003800000 */
[----:B------:R0:W5:Y:S02]  /*11d20*/  LDG.E.LTC128B R3, desc[UR36][R6.64+0x384] ;  /* 0x0003842406037981 */ /* 0x000164000c1e1920 */
.L_x_507:
[----:B------:R-:W-:Y:S05]  /*11d30*/  BSYNC B1 ;  /* 0x0000000000017941 */ /* 0x000fea0003800000 */
.L_x_506:
[----:B-----5:R-:W-:Y:S01]  /*11d40*/  FMUL R4, R3, R16 ;  /* 0x0000001003047220 */ /* 0x020fe20000400000 */
[----:B------:R-:W-:Y:S01]  /*11d50*/  ISETP.GT.AND P2, PT, R0, 0xe0, P1 ;  /* 0x000000e00000780c */ /* 0x000fe20000f44270 */
[----:B------:R-:W-:Y:S02]  /*11d60*/  BSSY B1, `(.L_x_508) ;  /* 0x0000005000017945 */ /* 0x000fe40003800000 */
[----:B------:R-:W-:-:S05]  /*11d70*/  FFMA R137, R137, R2, R4 ;  /* 0x0000000289897223 */ /* 0x000fca0000000004 */
[----:B------:R0:W-:Y:S05]  /*11d80*/  @P3 STG.E desc[UR36][R8.64+0x384], R137 ;  /* 0x0003848908003986 */ /* 0x0001ea000c101924 */
[----:B------:R-:W-:Y:S05]  /*11d90*/  @!P2 BRA `(.L_x_509) ;  /* 0x000000000004a947 */ /* 0x000fea0003800000 */
[----:B------:R0:W5:Y:S02]  /*11da0*/  LDG.E.LTC128B R3, desc[UR36][R12.64+0x380] ;  /* 0x000380240c037981 */ /* 0x000164000c1e1920 */
.L_x_509:
[----:B------:R-:W-:Y:S05]  /*11db0*/  BSYNC B1 ;  /* 0x0000000000017941 */ /* 0x000fea0003800000 */
.L_x_508:
        /* <DEDUP_REMOVED lines=9> */
.L_x_511:
[----:B------:R-:W-:Y:S05]  /*11e50*/  BSYNC B1 ;  /* 0x0000000000017941 */ /* 0x000fea0003800000 */
.L_x_510:
        /* <DEDUP_REMOVED lines=9> */
.L_x_513:
[----:B------:R-:W-:Y:S05]  /*11ef0*/  BSYNC B1 ;  /* 0x0000000000017941 */ /* 0x000fea0003800000 */
.L_x_512:
[----:B0----5:R-:W-:Y:S01]  /*11f00*/  FMUL R5, R3, R16 ;  /* 0x0000001003057220 */ /* 0x021fe20000400000 */
[----:B------:R-:W-:Y:S01]  /*11f10*/  ISETP.GT.AND P3, PT, R0, 0xe9, P0 ;  /* 0x000000e90000780c */ /* 0x000fe20000764270 */
[----:B------:R-:W-:Y:S02]  /*11f20*/  BSSY B1, `(.L_x_514) ;  /* 0x0000005000017945 */ /* 0x000fe40003800000 */
[----:B------:R-:W-:-:S05]  /*11f30*/  FFMA R5, R140, R2, R5 ;  /* 0x000000028c057223 */ /* 0x000fca0000000005 */
[----:B------:R0:W-:Y:S05]  /*11f40*/  @P2 STG.E desc[UR36][R8.64+0x3a0], R5 ;  /* 0x0003a00508002986 */ /* 0x0001ea000c101924 */
[----:B------:R-:W-:Y:S05]  /*11f50*/  @!P3 BRA `(.L_x_515) ;  /* 0x000000000004b947 */ /* 0x000fea0003800000 */
[----:B------:R0:W5:Y:S02]  /*11f60*/  LDG.E.LTC128B R3, desc[UR36][R6.64+0x3a4] ;  /* 0x0003a42406037981 */ /* 0x000164000c1e1920 */
.L_x_515:
[----:B------:R-:W-:Y:S05]  /*11f70*/  BSYNC B1 ;  /* 0x0000000000017941 */ /* 0x000fea0003800000 */
.L_x_514:
[----:B-----5:R-:W-:Y:S01]  /*11f80*/  FMUL R4, R3, R16 ;  /* 0x0000001003047220 */ /* 0x020fe20000400000 */
[----:B------:R-:W-:Y:S01]  /*11f90*/  ISETP.GT.AND P2, PT, R0, 0xe8, P1 ;  /* 0x000000e80000780c */ /* 0x000fe20000f44270 */
[----:B------:R-:W-:Y:S02]  /*11fa0*/  BSSY B1, `(.L_x_516) ;  /* 0x0000005000017945 */ /* 0x000fe40003800000 */
[----:B------:R-:W-:-:S05]  /*11fb0*/  FFMA R141, R141, R2, R4 ;  /* 0x000000028d8d7223 */ /* 0x000fca0000000004 */
[----:B------:R0:W-:Y:S05]  /*11fc0*/  @P3 STG.E desc[UR36][R8.64+0x3a4], R141 ;  /* 0x0003a48d08003986 */ /* 0x0001ea000c101924 */
[----:B------:R-:W-:Y:S05]  /*11fd0*/  @!P2 BRA `(.L_x_517) ;  /* 0x000000000004a947 */ /* 0x000fea0003800000 */
[----:B------:R0:W5:Y:S02]  /*11fe0*/  LDG.E.LTC128B R3, desc[UR36][R12.64+0x3a0] ;  /* 0x0003a0240c037981 */ /* 0x000164000c1e1920 */
.L_x_517:
[----:B------:R-:W-:Y:S05]  /*11ff0*/  BSYNC B1 ;  /* 0x0000000000017941 */ /* 0x000fea0003800000 */
.L_x_516:
        /* <DEDUP_REMOVED lines=9> */
.L_x_519:
[----:B------:R-:W-:Y:S05]  /*12090*/  BSYNC B1 ;  /* 0x0000000000017941 */ /* 0x000fea0003800000 */
.L_x_518:
        /* <DEDUP_REMOVED lines=9> */
.L_x_521:
[----:B------:R-:W-:Y:S05]  /*12130*/  BSYNC B1 ;  /* 0x0000000000017941 */ /* 0x000fea0003800000 */
.L_x_520:
[----:B0----5:R-:W-:Y:S01]  /*12140*/  FMUL R5, R3, R16 ;  /* 0x0000001003057220 */ /* 0x021fe20000400000 */
[----:B------:R-:W-:Y:S01]  /*12150*/  ISETP.GT.AND P3, PT, R0, 0xf1, P0 ;  /* 0x000000f10000780c */ /* 0x000fe20000764270 */
[----:B------:R-:W-:Y:S02]  /*12160*/  BSSY B1, `(.L_x_522) ;  /* 0x0000005000017945 */ /* 0x000fe40003800000 */
[----:B------:R-:W-:-:S05]  /*12170*/  FFMA R5, R144, R2, R5 ;  /* 0x0000000290057223 */ /* 0x000fca0000000005 */
[----:B------:R0:W-:Y:S05]  /*12180*/  @P2 STG.E desc[UR36][R8.64+0x3c0], R5 ;  /* 0x0003c00508002986 */ /* 0x0001ea000c101924 */
[----:B------:R-:W-:Y:S05]  /*12190*/  @!P3 BRA `(.L_x_523) ;  /* 0x000000000004b947 */ /* 0x000fea0003800000 */
[----:B------:R0:W5:Y:S02]  /*121a0*/  LDG.E.LTC128B R3, desc[UR36][R6.64+0x3c4] ;  /* 0x0003c42406037981 */ /* 0x000164000c1e1920 */
.L_x_523:
[----:B------:R-:W-:Y:S05]  /*121b0*/  BSYNC B1 ;  /* 0x0000000000017941 */ /* 0x000fea0003800000 */
.L_x_522:
[----:B-----5:R-:W-:Y:S01]  /*121c0*/  FMUL R4, R3, R16 ;  /* 0x0000001003047220 */ /* 0x020fe20000400000 */
[----:B------:R-:W-:Y:S01]  /*121d0*/  ISETP.GT.AND P2, PT, R0, 0xf0, P1 ;  /* 0x000000f00000780c */ /* 0x000fe20000f44270 */
[----:B------:R-:W-:Y:S02]  /*121e0*/  BSSY B1, `(.L_x_524) ;  /* 0x0000005000017945 */ /* 0x000fe40003800000 */
[----:B------:R-:W-:-:S05]  /*121f0*/  FFMA R145, R145, R2, R4 ;  /* 0x0000000291917223 */ /* 0x000fca0000000004 */
[----:B------:R0:W-:Y:S05]  /*12200*/  @P3 STG.E desc[UR36][R8.64+0x3c4], R145 ;  /* 0x0003c49108003986 */ /* 0x0001ea000c101924 */
[----:B------:R-:W-:Y:S05]  /*12210*/  @!P2 BRA `(.L_x_525) ;  /* 0x000000000004a947 */ /* 0x000fea0003800000 */
[----:B------:R0:W5:Y:S02]  /*12220*/  LDG.E.LTC128B R3, desc[UR36][R12.64+0x3c0] ;  /* 0x0003c0240c037981 */ /* 0x000164000c1e1920 */
.L_x_525:
[----:B------:R-:W-:Y:S05]  /*12230*/  BSYNC B1 ;  /* 0x0000000000017941 */ /* 0x000fea0003800000 */
.L_x_524:
        /* <DEDUP_REMOVED lines=9> */
.L_x_527:
[----:B------:R-:W-:Y:S05]  /*122d0*/  BSYNC B1 ;  /* 0x0000000000017941 */ /* 0x000fea0003800000 */
.L_x_526:
        /* <DEDUP_REMOVED lines=9> */
.L_x_529:
[----:B------:R-:W-:Y:S05]  /*12370*/  BSYNC B1 ;  /* 0x0000000000017941 */ /* 0x000fea0003800000 */
.L_x_528:
[----:B0----5:R-:W-:Y:S01]  /*12380*/  FMUL R5, R3, R16 ;  /* 0x0000001003057220 */ /* 0x021fe20000400000 */
[----:B------:R-:W-:Y:S01]  /*12390*/  ISETP.GT.AND P0, PT, R0, 0xf9, P0 ;  /* 0x000000f90000780c */ /* 0x000fe20000704270 */
[----:B------:R-:W-:Y:S02]  /*123a0*/  BSSY B1, `(.L_x_530) ;  /* 0x0000005000017945 */ /* 0x000fe40003800000 */
[----:B------:R-:W-:-:S05]  /*123b0*/  FFMA R5, R148, R2, R5 ;  /* 0x0000000294057223 */ /* 0x000fca0000000005 */
[----:B------:R0:W-:Y:S05]  /*123c0*/  @P2 STG.E desc[UR36][R8.64+0x3e0], R5 ;  /* 0x0003e00508002986 */ /* 0x0001ea000c101924 */
[----:B------:R-:W-:Y:S05]  /*123d0*/  @!P0 BRA `(.L_x_531) ;  /* 0x0000000000048947 */ /* 0x000fea0003800000 */
[----:B------:R0:W5:Y:S02]  /*123e0*/  LDG.E.LTC128B R3, desc[UR36][R6.64+0x3e4] ;  /* 0x0003e42406037981 */ /* 0x000164000c1e1920 */
.L_x_531:
[----:B------:R-:W-:Y:S05]  /*123f0*/  BSYNC B1 ;  /* 0x0000000000017941 */ /* 0x000fea0003800000 */
.L_x_530:
[----:B-----5:R-:W-:Y:S01]  /*12400*/  FMUL R4, R3, R16 ;  /* 0x0000001003047220 */ /* 0x020fe20000400000 */
[----:B------:R-:W-:Y:S01]  /*12410*/  ISETP.GT.AND P2, PT, R0, 0xf8, P1 ;  /* 0x000000f80000780c */ /* 0x000fe20000f44270 */
[----:B------:R-:W-:Y:S02]  /*12420*/  BSSY B1, `(.L_x_532) ;  /* 0x0000005000017945 */ /* 0x000fe40003800000 */
[----:B------:R-:W-:-:S05]  /*12430*/  FFMA R149, R149, R2, R4 ;  /* 0x0000000295957223 */ /* 0x000fca0000000004 */
[----:B------:R0:W-:Y:S05]  /*12440*/  @P0 STG.E desc[UR36][R8.64+0x3e4], R149 ;  /* 0x0003e49508000986 */ /* 0x0001ea000c101924 */
[----:B------:R-:W-:Y:S05]  /*12450*/  @!P2 BRA `(.L_x_533) ;  /* 0x000000000004a947 */ /* 0x000fea0003800000 */
[----:B------:R0:W5:Y:S02]  /*12460*/  LDG.E.LTC128B R3, desc[UR36][R12.64+0x3e0] ;  /* 0x0003e0240c037981 */ /* 0x000164000c1e1920 */
.L_x_533:
[----:B------:R-:W-:Y:S05]  /*12470*/  BSYNC B1 ;  /* 0x0000000000017941 */ /* 0x000fea0003800000 */
.L_x_532:
[----:B0----5:R-:W-:Y:S01]  /*12480*/  FMUL R5, R3, R16 ;  /* 0x0000001003057220 */ /* 0x021fe20000400000 */
[----:B------:R-:W-:Y:S01]  /*12490*/  @P2 IMAD.MOV.U32 R4, RZ, RZ, R158 ;  /* 0x000000ffff042224 */ /* 0x000fe200078e009e */
[----:B------:R-:W-:Y:S01]  /*124a0*/  ISETP.GT.AND P1, PT, R0, 0xf9, P1 ;  /* 0x000000f90000780c */ /* 0x000fe20000f24270 */
[----:B------:R-:W-:Y:S01]  /*124b0*/  BSSY B1, `(.L_x_534) ;  /* 0x0000006000017945 */ /* 0x000fe20003800000 */
[----:B-1----:R-:W-:Y:S01]  /*124c0*/  FFMA R7, R150, R2, R5 ;  /* 0x0000000296077223 */ /* 0x002fe20000000005 */
[----:B------:R-:W-:-:S05]  /*124d0*/  @P2 MOV R5, R159 ;  /* 0x0000009f00052202 */ /* 0x000fca0000000f00 */
[----:B------:R0:W-:Y:S05]  /*124e0*/  @P2 STG.E desc[UR36][R4.64+0x3e0], R7 ;  /* 0x0003e00704002986 */ /* 0x0001ea000c101924 */
[----:B------:R-:W-:Y:S05]  /*124f0*/  @!P1 BRA `(.L_x_535) ;  /* 0x0000000000049947 */ /* 0x000fea0003800000 */
[----:B------:R1:W5:Y:S02]  /*12500*/  LDG.E.LTC128B R3, desc[UR36][R12.64+0x3e4] ;  /* 0x0003e4240c037981 */ /* 0x000364000c1e1920 */
.L_x_535:
[----:B------:R-:W-:Y:S05]  /*12510*/  BSYNC B1 ;  /* 0x0000000000017941 */ /* 0x000fea0003800000 */
.L_x_534:
[----:B-----5:R-:W-:-:S04]  /*12520*/  FMUL R0, R3, R16 ;  /* 0x0000001003007220 */ /* 0x020fc80000400000 */
[----:B------:R-:W-:Y:S01]  /*12530*/  FFMA R151, R151, R2, R0 ;  /* 0x0000000297977223 */ /* 0x000fe20000000000 */
[----:B------:R-:W-:Y:S06]  /*12540*/  @!P1 BRA `(.L_x_536) ;  /* 0x00000040003c9947 */ /* 0x000fec0003800000 */
[----:B------:R0:W-:Y:S01]  /*12550*/  STG.E desc[UR36][R158.64+0x3e4], R151 ;  /* 0x0003e4979e007986 */ /* 0x0001e2000c101924 */
[----:B------:R-:W-:Y:S05]  /*12560*/  BRA `(.L_x_536) ;  /* 0x0000004000347947 */ /* 0x000fea0003800000 */
.L_x_29:
[----:B------:R-:W2:Y:S01]  /*12570*/  LDL.LU R3, [R1] ;  /* 0x0000000001037983 */ /* 0x000ea20000300800 */
[----:B------:R-:W-:-:S03]  /*12580*/  ULDC.64 UR4, c[0x0][0x5c0] ;  /* 0x0001700000047ab9 */ /* 0x000fc60000000a00 */
[----:B------:R-:W3:Y:S04]  /*12590*/  LDL.LU R8, [R1+0x5c] ;  /* 0x00005c0001087983 */ /* 0x000ee80000300800 */
[----:B------:R-:W4:Y:S04]  /*125a0*/  LDL.LU R9, [R1+0x60] ;  /* 0x0000600001097983 */ /* 0x000f280000300800 */
[----:B------:R-:W5:Y:S04]  /*125b0*/  LDL.LU R235, [R1+0x88] ;  /* 0x0000880001eb7983 */ /* 0x000f680000300800 */
        /* <DEDUP_REMOVED lines=92> */
[----:B------:R-:W5:Y:S01]  /*12b80*/  LDL.LU R12, [R1+0x1fc] ;  /* 0x0001fc00010c7983 */ /* 0x000f620000300800 */
[----:B------:R-:W-:-:S03]  /*12b90*/  LEA R4, P0, R6, UR4, 0x2 ;  /* 0x0000000406047c11 */ /* 0x000fc6000f8010ff */
[----:B------:R-:W3:Y:S01]  /*12ba0*/  LDL.LU R7, [R1+0x4] ;  /* 0x0000040001077983 */ /* 0x000ee20000300800 */
[----:B------:R-:W-:Y:S02]  /*12bb0*/  LEA.HI.X R5, R6, UR5, R10, 0x2, P0 ;  /* 0x0000000506057c11 */ /* 0x000fe400080f140a */
[----:B------:R-:W-:Y:S01]  /*12bc0*/  ISETP.GT.AND P0, PT, R0, 0x1, P3 ;  /* 0x000000010000780c */ /* 0x000fe20001f04270 */
[-C--:B--2---:R-:W-:Y:S01]  /*12bd0*/  FMUL R3, R3, R2.reuse ;  /* 0x0000000203037220 */ /* 0x084fe20000400000 */
[----:B------:R-:W2:Y:S04]  /*12be0*/  LDL.LU R10, [R1+0x84] ;  /* 0x00008400010a7983 */ /* 0x000ea80000300800 */
[----:B------:R3:W-:Y:S02]  /*12bf0*/  @P1 STG.E desc[UR36][R4.64], R3 ;  /* 0x0000000304001986 */ /* 0x0007e4000c101924 */
[----:B---3--:R-:W-:-:S05]  /*12c00*/  FMUL R3, R7, R2 ;  /* 0x0000000207037220 */ /* 0x008fca0000400000 */
[----:B------:R0:W-:Y:S04]  /*12c10*/  @P0 STG.E desc[UR36][R4.64+0x4], R3 ;  /* 0x0000040304000986 */ /* 0x0001e8000c101924 */
[----:B0-----:R-:W3:Y:S01]  /*12c20*/  LDL.LU R3, [R1+0x8] ;  /* 0x0000080001037983 */ /* 0x001ee20000300800 */
[----:B------:R-:W-:Y:S01]  /*12c30*/  ISETP.GT.AND P2, PT, R17, 0x8, PT ;  /* 0x000000081100780c */ /* 0x000fe20003f44270 */
[----:B------:R-:W-:-:S03]  /*12c40*/  USHF.L.U32 UR5, UR8, 0x5, URZ ;  /* 0x0000000508057899 */ /* 0x000fc6000800063f */
[----:B------:R-:W-:Y:S01]  /*12c50*/  ISETP.GT.AND P0, PT, R0, RZ, P2 ;  /* 0x000000ff0000720c */ /* 0x000fe20001704270 */
[----:B------:R-:W-:Y:S02]  /*12c60*/  USHF.L.U64.HI UR4, UR8, 0x5, UR9 ;  /* 0x0000000508047899 */ /* 0x000fe40008010209 */
[----:B------:R-:W-:-:S04]  /*12c70*/  IADD3 R6, P1, R4, UR5, RZ ;  /* 0x0000000504067c10 */ /* 0x000fc8000ff3e0ff */
[----:B------:R-:W-:Y:S01]  /*12c80*/  IADD3.X R7, R5, UR4, RZ, P1, !PT ;  /* 0x0000000405077c10 */ /* 0x000fe20008ffe4ff */
[----:B---3--:R-:W-:-:S05]  /*12c90*/  FMUL R3, R3, R2 ;  /* 0x0000000203037220 */ /* 0x008fca0000400000 */
[----:B------:R0:W-:Y:S04]  /*12ca0*/  @P0 STG.E desc[UR36][R6.64], R3 ;  /* 0x0000000306000986 */ /* 0x0001e8000c101924 */
[----:B0-----:R-:W3:Y:S01]  /*12cb0*/  LDL.LU R3, [R1+0xc] ;  /* 0x00000c0001037983 */ /* 0x001ee20000300800 */
[----:B------:R-:W-:Y:S01]  /*12cc0*/  ISETP.GT.AND P0, PT, R0, 0x1, P2 ;  /* 0x000000010000780c */ /* 0x000fe20001704270 */
[----:B---3--:R-:W-:-:S12]  /*12cd0*/  FMUL R3, R3, R2 ;  /* 0x0000000203037220 */ /* 0x008fd80000400000 */
        /* <DEDUP_REMOVED lines=74> */
[C---:B------:R-:W-:Y:S02]  /*13180*/  ISETP.GT.AND P4, PT, R0.reuse, 0x28, P2 ;  /* 0x000000280000780c */ /* 0x040fe40001784270 */
[----:B------:R-:W-:Y:S01]  /*13190*/  ISETP.GT.AND P5, PT, R0, 0x29, P2 ;  /* 0x000000290000780c */ /* 0x000fe200017a4270 */
[-C--:B------:R-:W-:Y:S01]  /*131a0*/  FMUL R8, R8, R2.reuse ;  /* 0x0000000208087220 */ /* 0x080fe20000400000 */
[----:B---3--:R-:W-:-:S09]  /*131b0*/  FMUL R3, R3, R2 ;  /* 0x0000000203037220 */ /* 0x008fd20000400000 */
[----:B------:R0:W-:Y:S04]  /*131c0*/  @P4 STG.E desc[UR36][R6.64+0xa0], R3 ;  /* 0x0000a00306004986 */ /* 0x0001e8000c101924 */
[----:B------:R1:W-:Y:S04]  /*131d0*/  @P5 STG.E desc[UR36][R6.64+0xa4], R8 ;  /* 0x0000a40806005986 */ /* 0x0003e8000c101924 */
[----:B0-----:R-:W3:Y:S04]  /*131e0*/  LDL.LU R3, [R1+0x64] ;  /* 0x0000640001037983 */ /* 0x001ee80000300800 */
[----:B-1----:R-:W5:Y:S01]  /*131f0*/  LDL.LU R8, [R1+0x68] ;  /* 0x0000680001087983 */ /* 0x002f620000300800 */
[----:B------:R-:W-:-:S02]  /*13200*/  ISETP.GT.AND P6, PT, R0, 0x30, P3 ;  /* 0x000000300000780c */ /* 0x000fc40001fc4270 */
[C---:B------:R-:W-:Y:S02]  /*13210*/  ISETP.GT.AND P0, PT, R0.reuse, 0x31, P3 ;  /* 0x000000310000780c */ /* 0x040fe40001f04270 */
[----:B------:R-:W-:Y:S01]  /*13220*/  ISETP.GT.AND P1, PT, R0, 0x30, P2 ;  /* 0x000000300000780c */ /* 0x000fe20001724270 */
[----:B----4-:R-:W-:-:S08]  /*13230*/  FMUL R9, R9, R2 ;  /* 0x0000000209097220 */ /* 0x010fd00000400000 */
[----:B------:R0:W-:Y:S04]  /*13240*/  @P6 STG.E desc[UR36][R4.64+0xc0], R9 ;  /* 0x0000c00904006986 */ /* 0x0001e8000c101924 */
[----:B0-----:R-:W4:Y:S01]  /*13250*/  LDL.LU R9, [R1+0x74] ;  /* 0x0000740001097983 */ /* 0x001f220000300800 */
[-C--:B---3--:R-:W-:Y:S01]  /*13260*/  FMUL R3, R3, R2.reuse ;  /* 0x0000000203037220 */ /* 0x088fe20000400000 */
[----:B-----5:R-:W-:-:S04]  /*13270*/  FMUL R8, R8, R2 ;  /* 0x0000000208087220 */ /* 0x020fc80000400000 */
[----:B------:R0:W-:Y:S04]  /*13280*/  @P0 STG.E desc[UR36][R4.64+0xc4], R3 ;  /* 0x0000c40304000986 */ /* 0x0001e8000c101924 */
[----:B------:R1:W-:Y:S04]  /*13290*/  @P1 STG.E desc[UR36][R6.64+0xc0], R8 ;  /* 0x0000c00806001986 */ /* 0x0003e8000c101924 */
[----:B0-----:R-:W3:Y:S04]  /*132a0*/  LDL.LU R3, [R1+0x6c] ;  /* 0x00006c0001037983 */ /* 0x001ee80000300800 */
[----:B-1----:R-:W5:Y:S01]  /*132b0*/  LDL.LU R8, [R1+0x70] ;  /* 0x0000700001087983 */ /* 0x002f620000300800 */
[----:B------:R-:W-:-:S02]  /*132c0*/  ISETP.GT.AND P4, PT, R0, 0x31, P2 ;  /* 0x000000310000780c */ /* 0x000fc40001784270 */
[C---:B------:R-:W-:Y:S02]  /*132d0*/  ISETP.GT.AND P5, PT, R0.reuse, 0x38, P3 ;  /* 0x000000380000780c */ /* 0x040fe40001fa4270 */
[----:B------:R-:W-:Y:S01]  /*132e0*/  ISETP.GT.AND P6, PT, R0, 0x39, P3 ;  /* 0x000000390000780c */ /* 0x000fe20001fc4270 */
[-C--:B----4-:R-:W-:Y:S01]  /*132f0*/  FMUL R9, R9, R2.reuse ;  /* 0x0000000209097220 */ /* 0x090fe20000400000 */
[-C--:B---3--:R-:W-:Y:S01]  /*13300*/  FMUL R3, R3, R2.reuse ;  /* 0x0000000203037220 */ /* 0x088fe20000400000 */
[----:B-----5:R-:W-:-:S06]  /*13310*/  FMUL R8, R8, R2 ;  /* 0x0000000208087220 */ /* 0x020fcc0000400000 */
[----:B------:R0:W-:Y:S04]  /*13320*/  @P4 STG.E desc[UR36][R6.64+0xc4], R3 ;  /* 0x0000c40306004986 */ /* 0x0001e8000c101924 */
[----:B------:R1:W-:Y:S04]  /*13330*/  @P5 STG.E desc[UR36][R4.64+0xe0], R8 ;  /* 0x0000e00804005986 */ /* 0x0003e8000c101924 */
[----:B0-----:R-:W3:Y:S04]  /*13340*/  LDL.LU R3, [R1+0x78] ;  /* 0x0000780001037983 */ /* 0x001ee80000300800 */
[----:B-1----:R-:W4:Y:S04]  /*13350*/  LDL.LU R8, [R1+0x7c] ;  /* 0x00007c0001087983 */ /* 0x002f280000300800 */
[----:B------:R0:W-:Y:S04]  /*13360*/  @P6 STG.E desc[UR36][R4.64+0xe4], R9 ;  /* 0x0000e40904006986 */ /* 0x0001e8000c101924 */
[----:B0-----:R-:W5:Y:S01]  /*13370*/  LDL.LU R9, [R1+0x80] ;  /* 0x0000800001097983 */ /* 0x001f620000300800 */
[----:B------:R-:W-:-:S02]  /*13380*/  ISETP.GT.AND P0, PT, R0, 0x38, P2 ;  /* 0x000000380000780c */ /* 0x000fc40001704270 */
[C---:B------:R-:W-:Y:S02]  /*13390*/  ISETP.GT.AND P1, PT, R0.reuse, 0x39, P2 ;  /* 0x000000390000780c */ /* 0x040fe40001724270 */
[C---:B------:R-:W-:Y:S02]  /*133a0*/  ISETP.GT.AND P4, PT, R0.reuse, 0x40, P3 ;  /* 0x000000400000780c */ /* 0x040fe40001f84270 */
[C---:B------:R-:W-:Y:S02]  /*133b0*/  ISETP.GT.AND P5, PT, R0.reuse, 0x41, P3 ;  /* 0x000000410000780c */ /* 0x040fe40001fa4270 */
[----:B------:R-:W-:Y:S01]  /*133c0*/  ISETP.GT.AND P6, PT, R0, 0x40, P2 ;  /* 0x000000400000780c */ /* 0x000fe200017c4270 */
[-C--:B------:R-:W-:Y:S01]  /*133d0*/  FMUL R11, R11, R2.reuse ;  /* 0x000000020b0b7220 */ /* 0x080fe20000400000 */
[-C--:B------:R-:W-:Y:S01]  /*133e0*/  FMUL R13, R13, R2.reuse ;  /* 0x000000020d0d7220 */ /* 0x080fe20000400000 */
[-C--:B------:R-:W-:Y:S01]  /*133f0*/  FMUL R15, R15, R2.reuse ;  /* 0x000000020f0f7220 */ /* 0x080fe20000400000 */
[----:B------:R-:W-:Y:S01]  /*13400*/  USHF.L.U32 UR12, UR8, 0x9, URZ ;  /* 0x00000009080c7899 */ /* 0x000fe2000800063f */
[-C--:B---3--:R-:W-:Y:S01]  /*13410*/  FMUL R3, R3, R2.reuse ;  /* 0x0000000203037220 */ /* 0x088fe20000400000 */
[----:B----4-:R-:W-:-:S04]  /*13420*/  FMUL R8, R8, R2 ;  /* 0x0000000208087220 */ /* 0x010fc80000400000 */
[----:B------:R2:W-:Y:S04]  /*13430*/  @P0 STG.E desc[UR36][R6.64+0xe0], R3 ;  /* 0x0000e00306000986 */ /* 0x0005e8000c101924 */
[----:B------:R5:W-:Y:S01]  /*13440*/  @P1 STG.E desc[UR36][R6.64+0xe4], R8 ;  /* 0x0000e40806001986 */ /* 0x000be2000c101924 */
[C---:B------:R-:W-:Y:S02]  /*13450*/  ISETP.GT.AND P0, PT, R0.reuse, 0x41, P2 ;  /* 0x000000410000780c */ /* 0x040fe40001704270 */
[----:B------:R-:W-:Y:S01]  /*13460*/  ISETP.GT.AND P1, PT, R0, 0x48, P3 ;  /* 0x000000480000780c */ /* 0x000fe20001f24270 */
[-C--:B--2---:R-:W-:Y:S01]  /*13470*/  FMUL R3, R10, R2.reuse ;  /* 0x000000020a037220 */ /* 0x084fe20000400000 */
[-C--:B-----5:R-:W-:Y:S01]  /*13480*/  FMUL R8, R9, R2.reuse ;  /* 0x0000000209087220 */ /* 0x0a0fe20000400000 */
[----:B------:R-:W-:-:S04]  /*13490*/  FMUL R9, R235, R2 ;  /* 0x00000002eb097220 */ /* 0x000fc80000400000 */
[----:B------:R-:W-:Y:S01]  /*134a0*/  @P4 STG.E desc[UR36][R4.64+0x100], R8 ;  /* 0x0001000804004986 */ /* 0x000fe2000c101924 */
[----:B------:R-:W-:-:S03]  /*134b0*/  ISETP.GT.AND P4, PT, R0, 0x49, P3 ;  /* 0x000000490000780c */ /* 0x000fc60001f84270 */
[----:B------:R0:W-:Y:S01]  /*134c0*/  @P5 STG.E desc[UR36][R4.64+0x104], R3 ;  /* 0x0001040304005986 */ /* 0x0001e2000c101924 */
[----:B------:R-:W-:-:S03]  /*134d0*/  ISETP.GT.AND P5, PT, R0, 0x48, P2 ;  /* 0x000000480000780c */ /* 0x000fc600017a4270 */
[----:B------:R1:W-:Y:S01]  /*134e0*/  @P6 STG.E desc[UR36][R6.64+0x100], R9 ;  /* 0x0001000906006986 */ /* 0x0003e2000c101924 */
[----:B------:R-:W-:-:S03]  /*134f0*/  ISETP.GT.AND P6, PT, R0, 0x49, P2 ;  /* 0x000000490000780c */ /* 0x000fc600017c4270 */
[----:B------:R2:W-:Y:S01]  /*13500*/  @P0 STG.E desc[UR36][R6.64+0x104], R11 ;  /* 0x0001040b06000986 */ /* 0x0005e2000c101924 */
[----:B0-----:R-:W-:-:S03]  /*13510*/  FMUL R3, R234, R2 ;  /* 0x00000002ea037220 */ /* 0x001fc60000400000 */
[----:B------:R0:W-:Y:S01]  /*13520*/  @P1 STG.E desc[UR36][R4.64+0x120], R13 ;  /* 0x0001200d04001986 */ /* 0x0001e2000c101924 */
[C---:B------:R-:W-:Y:S01]  /*13530*/  ISETP.GT.AND P0, PT, R0.reuse, 0x50, P3 ;  /* 0x000000500000780c */ /* 0x040fe20001f04270 */
[----:B-1----:R-:W-:Y:S01]  /*13540*/  FMUL R9, R233, R2 ;  /* 0x00000002e9097220 */ /* 0x002fe20000400000 */
[C---:B------:R-:W-:Y:S01]  /*13550*/  ISETP.GT.AND P1, PT, R0.reuse, 0x51, P3 ;  /* 0x000000510000780c */ /* 0x040fe20001f24270 */
[----:B------:R1:W-:Y:S01]  /*13560*/  @P4 STG.E desc[UR36][R4.64+0x124], R3 ;  /* 0x0001240304004986 */ /* 0x0003e2000c101924 */
[----:B------:R-:W-:-:S03]  /*13570*/  ISETP.GT.AND P4, PT, R0, 0x50, P2 ;  /* 0x000000500000780c */ /* 0x000fc60001784270 */
[----:B------:R3:W-:Y:S01]  /*13580*/  @P5 STG.E desc[UR36][R6.64+0x120], R9 ;  /* 0x0001200906005986 */ /* 0x0007e2000c101924 */
[----:B------:R-:W-:-:S03]  /*13590*/  ISETP.GT.AND P5, PT, R0, 0x51, P2 ;  /* 0x000000510000780c */ /* 0x000fc600017a4270 */
[----:B------:R4:W-:Y:S01]  /*135a0*/  @P6 STG.E desc[UR36][R6.64+0x124], R15 ;  /* 0x0001240f06006986 */ /* 0x0009e2000c101924 */
[----:B------:R-:W-:Y:S01]  /*135b0*/  ISETP.GT.AND P6, PT, R0, 0x58, P3 ;  /* 0x000000580000780c */ /* 0x000fe20001fc4270 */
[-C--:B--2---:R-:W-:Y:S01]  /*135c0*/  FMUL R11, R232, R2.reuse ;  /* 0x00000002e80b7220 */ /* 0x084fe20000400000 */
[-C--:B0-----:R-:W-:Y:S01]  /*135d0*/  FMUL R13, R231, R2.reuse ;  /* 0x00000002e70d7220 */ /* 0x081fe20000400000 */
[----:B-1----:R-:W-:-:S03]  /*135e0*/  FMUL R3, R230, R2 ;  /* 0x00000002e6037220 */ /* 0x002fc60000400000 */
[----:B------:R0:W-:Y:S01]  /*135f0*/  @P0 STG.E desc[UR36][R4.64+0x140], R11 ;  /* 0x0001400b04000986 */ /* 0x0001e2000c101924 */
[-C--:B---3--:R-:W-:Y:S01]  /*13600*/  FMUL R9, R229, R2.reuse ;  /* 0x00000002e5097220 */ /* 0x088fe20000400000 */
[----:B------:R-:W-:Y:S02]  /*13610*/  ISETP.GT.AND P0, PT, R0, 0x59, P3 ;  /* 0x000000590000780c */ /* 0x000fe40001f04270 */
[----:B------:R1:W-:Y:S01]  /*13620*/  @P1 STG.E desc[UR36][R4.64+0x144], R13 ;  /* 0x0001440d04001986 */ /* 0x0003e2000c101924 */
[----:B----4-:R-:W-:Y:S01]  /*13630*/  FMUL R15, R228, R2 ;  /* 0x00000002e40f7220 */ /* 0x010fe20000400000 */
[C---:B------:R-:W-:Y:S02]  /*13640*/  ISETP.GT.AND P1, PT, R0.reuse, 0x58, P2 ;  /* 0x000000580000780c */ /* 0x040fe40001724270 */
[----:B------:R2:W-:Y:S01]  /*13650*/  @P4 STG.E desc[UR36][R6.64+0x140], R3 ;  /* 0x0001400306004986 */ /* 0x0005e2000c101924 */
[----:B------:R-:W-:-:S03]  /*13660*/  ISETP.GT.AND P4, PT, R0, 0x59, P2 ;  /* 0x000000590000780c */ /* 0x000fc60001784270 */
[----:B------:R3:W-:Y:S01]  /*13670*/  @P5 STG.E desc[UR36][R6.64+0x144], R9 ;  /* 0x0001440906005986 */ /* 0x0007e2000c101924 */
[----:B------:R-:W-:-:S03]  /*13680*/  ISETP.GT.AND P5, PT, R0, 0x60, P3 ;  /* 0x000000600000780c */ /* 0x000fc60001fa4270 */
[----:B------:R4:W-:Y:S01]  /*13690*/  @P6 STG.E desc[UR36][R4.64+0x160], R15 ;  /* 0x0001600f04006986 */ /* 0x0009e2000c101924 */
[----:B------:R-:W-:Y:S01]  /*136a0*/  ISETP.GT.AND P6, PT, R0, 0x61, P3 ;  /* 0x000000610000780c */ /* 0x000fe20001fc4270 */
[-C--:B0-----:R-:W-:Y:S01]  /*136b0*/  FMUL R11, R227, R2.reuse ;  /* 0x00000002e30b7220 */ /* 0x081fe20000400000 */
[-C--:B-1----:R-:W-:Y:S01]  /*136c0*/  FMUL R13, R226, R2.reuse ;  /* 0x00000002e20d7220 */ /* 0x082fe20000400000 */
[----:B--2---:R-:W-:-:S03]  /*136d0*/  FMUL R3, R225, R2 ;  /* 0x00000002e1037220 */ /* 0x004fc60000400000 */
[----:B------:R0:W-:Y:S01]  /*136e0*/  @P0 STG.E desc[UR36][R4.64+0x164], R11 ;  /* 0x0001640b04000986 */ /* 0x0001e2000c101924 */
[-C--:B---3--:R-:W-:Y:S01]  /*136f0*/  FMUL R9, R224, R2.reuse ;  /* 0x00000002e0097220 */ /* 0x088fe20000400000 */
[C---:B------:R-:W-:Y:S02]  /*13700*/  ISETP.GT.AND P0, PT, R0.reuse, 0x60, P2 ;  /* 0x000000600000780c */ /* 0x040fe40001704270 */
        /* <DEDUP_REMOVED lines=217> */
[----:B------:R-:W-:Y:S01]  /*144a0*/  @P6 STG.E desc[UR36][R6.64+0x3a4], R15 ;  /* 0x0003a40f06006986 */ /* 0x000fe2000c101924 */
[C---:B------:R-:W-:Y:S01]  /*144b0*/  ISETP.GT.AND P6, PT, R0.reuse, 0xf8, P3 ;  /* 0x000000f80000780c */ /* 0x040fe20001fc4270 */
[-C--:B0-----:R-:W-:Y:S01]  /*144c0*/  FMUL R11, R23, R2.reuse ;  /* 0x00000002170b7220 */ /* 0x081fe20000400000 */
[----:B------:R-:W-:Y:S01]  /*144d0*/  ISETP.GT.AND P3, PT, R0, 0xf9, P3 ;  /* 0x000000f90000780c */ /* 0x000fe20001f64270 */
[-C--:B-1----:R-:W-:Y:S01]  /*144e0*/  FMUL R13, R22, R2.reuse ;  /* 0x00000002160d7220 */ /* 0x082fe20000400000 */
[-C--:B--2---:R-:W-:Y:S02]  /*144f0*/  FMUL R3, R21, R2.reuse ;  /* 0x0000000215037220 */ /* 0x084fe40000400000 */
[----:B------:R0:W-:Y:S01]  /*14500*/  @P0 STG.E desc[UR36][R4.64+0x3c0], R11 ;  /* 0x0003c00b04000986 */ /* 0x0001e2000c101924 */
[----:B---3--:R-:W-:-:S03]  /*14510*/  FMUL R9, R20, R2 ;  /* 0x0000000214097220 */ /* 0x008fc60000400000 */
[----:B------:R1:W-:Y:S04]  /*14520*/  @P1 STG.E desc[UR36][R4.64+0x3c4], R13 ;  /* 0x0003c40d04001986 */ /* 0x0003e8000c101924 */
[----:B------:R2:W-:Y:S01]  /*14530*/  @P4 STG.E desc[UR36][R6.64+0x3c0], R3 ;  /* 0x0003c00306004986 */ /* 0x0005e2000c101924 */
[----:B------:R-:W-:Y:S01]  /*14540*/  ISETP.GT.AND P4, PT, R0, 0xf8, P2 ;  /* 0x000000f80000780c */ /* 0x000fe20001784270 */
[-C--:B0-----:R-:W-:Y:S02]  /*14550*/  FMUL R11, R19, R2.reuse ;  /* 0x00000002130b7220 */ /* 0x081fe40000400000 */
[----:B------:R0:W-:Y:S01]  /*14560*/  @P5 STG.E desc[UR36][R6.64+0x3c4], R9 ;  /* 0x0003c40906005986 */ /* 0x0001e2000c101924 */
[----:B------:R-:W-:Y:S02]  /*14570*/  @P3 IMAD.MOV.U32 R10, RZ, RZ, R4 ;  /* 0x000000ffff0a3224 */ /* 0x000fe400078e0004 */
[-C--:B-1----:R-:W-:Y:S01]  /*14580*/  FMUL R13, R18, R2.reuse ;  /* 0x00000002120d7220 */ /* 0x082fe20000400000 */
[----:B------:R1:W-:Y:S01]  /*14590*/  @P6 STG.E desc[UR36][R4.64+0x3e0], R11 ;  /* 0x0003e00b04006986 */ /* 0x0003e2000c101924 */
[----:B------:R-:W-:Y:S01]  /*145a0*/  ISETP.GT.AND P1, PT, R17, 0x80, PT ;  /* 0x000000801100780c */ /* 0x000fe20003f24270 */
[----:B------:R-:W-:Y:S01]  /*145b0*/  USHF.L.U64.HI UR11, UR8, 0x9, UR9 ;  /* 0x00000009080b7899 */ /* 0x000fe20008010209 */
[----:B------:R-:W-:Y:S01]  /*145c0*/  ISETP.GT.AND P2, PT, R0, 0xf9, P2 ;  /* 0x000000f90000780c */ /* 0x000fe20001744270 */
[----:B--2---:R-:W-:Y:S01]  /*145d0*/  FMUL R3, R14, R2 ;  /* 0x000000020e037220 */ /* 0x004fe20000400000 */
[----:B0-----:R-:W-:Y:S01]  /*145e0*/  IMAD.U32 R9, RZ, RZ, UR12 ;  /* 0x0000000cff097e24 */ /* 0x001fe2000f8e00ff */
[----:B-1----:R-:W-:-:S02]  /*145f0*/  @P3 MOV R11, R5 ;  /* 0x00000005000b3202 */ /* 0x002fc40000000f00 */
[----:B------:R-:W-:-:S03]  /*14600*/  ISETP.GT.AND P0, PT, R17, 0x88, PT ;  /* 0x000000881100780c */ /* 0x000fc60003f04270 */
[----:B------:R0:W-:Y:S01]  /*14610*/  @P3 STG.E desc[UR36][R10.64+0x3e4], R13 ;  /* 0x0003e40d0a003986 */ /* 0x0001e2000c101924 */
[----:B------:R-:W-:Y:S01]  /*14620*/  ISETP.GT.AND P3, PT, R0, RZ, P1 ;  /* 0x000000ff0000720c */ /* 0x000fe20000f64270 */
[-C--:B------:R-:W-:Y:S01]  /*14630*/  FMUL R15, R12, R2.reuse ;  /* 0x000000020c0f7220 */ /* 0x080fe20000400000 */
[----:B------:R-:W-:Y:S01]  /*14640*/  MOV R17, UR11 ;  /* 0x0000000b00117c02 */ /* 0x000fe20008000f00 */
[----:B------:R1:W-:Y:S01]  /*14650*/  @P4 STG.E desc[UR36][R6.64+0x3e0], R3 ;  /* 0x0003e00306004986 */ /* 0x0003e2000c101924 */
[C---:B------:R-:W-:Y:S02]  /*14660*/  IADD3 R8, P5, P6, R4.reuse, UR5, R9 ;  /* 0x0000000504087c10 */ /* 0x040fe4000febe009 */
[----:B------:R-:W-:Y:S02]  /*14670*/  IADD3 R4, P4, R4, UR12, RZ ;  /* 0x0000000c04047c10 */ /* 0x000fe4000ff9e0ff */
[C---:B------:R-:W-:Y:S01]  /*14680*/  IADD3.X R9, R5.reuse, UR4, R17, P5, P6 ;  /* 0x0000000405097c10 */ /* 0x040fe2000afec411 */
[----:B------:R2:W-:Y:S01]  /*14690*/  @P2 STG.E desc[UR36][R6.64+0x3e4], R15 ;  /* 0x0003e40f06002986 */ /* 0x0005e2000c101924 */
[----:B------:R-:W-:Y:S01]  /*146a0*/  ISETP.GT.AND P5, PT, R0, 0x1, P1 ;  /* 0x000000010000780c */ /* 0x000fe20000fa4270 */
[----:B0-----:R-:W-:Y:S01]  /*146b0*/  FMUL R13, R24, R2 ;  /* 0x00000002180d7220 */ /* 0x001fe20000400000 */
[----:B------:R-:W-:-:S02]  /*146c0*/  IADD3.X R5, R5, UR11, RZ, P4, !PT ;  /* 0x0000000b05057c10 */ /* 0x000fc4000a7fe4ff */
[C---:B------:R-:W-:Y:S02]  /*146d0*/  ISETP.GT.AND P2, PT, R0.reuse, RZ, P0 ;  /* 0x000000ff0000720c */ /* 0x040fe40000744270 */
[----:B------:R-:W-:Y:S01]  /*146e0*/  ISETP.GT.AND P4, PT, R0, 0x1, P0 ;  /* 0x000000010000780c */ /* 0x000fe20000784270 */
[----:B------:R0:W-:Y:S01]  /*146f0*/  @P3 STG.E desc[UR36][R4.64], R13 ;  /* 0x0000000d04003986 */ /* 0x0001e2000c101924 */
[----:B------:R-:W-:Y:S02]  /*14700*/  IADD3 R10, P6, R4, UR5, RZ ;  /* 0x00000005040a7c10 */ /* 0x000fe4000ffde0ff */
[----:B------:R-:W-:Y:S01]  /*14710*/  ISETP.GT.AND P3, PT, R0, 0x8, P1 ;  /* 0x000000080000780c */ /* 0x000fe20000f64270 */
[-C--:B------:R-:W-:Y:S01]  /*14720*/  FMUL R25, R25, R2.reuse ;  /* 0x0000000219197220 */ /* 0x080fe20000400000 */
[----:B------:R-:W-:Y:S01]  /*14730*/  IADD3.X R11, R5, UR4, RZ, P6, !PT ;  /* 0x00000004050b7c10 */ /* 0x000fe2000b7fe4ff */
[-C--:B-1----:R-:W-:Y:S01]  /*14740*/  FMUL R3, R26, R2.reuse ;  /* 0x000000021a037220 */ /* 0x082fe20000400000 */
[-C--:B------:R-:W-:Y:S01]  /*14750*/  FMUL R27, R27, R2.reuse ;  /* 0x000000021b1b7220 */ /* 0x080fe20000400000 */
[----:B--2---:R-:W-:Y:S01]  /*14760*/  FMUL R15, R28, R2 ;  /* 0x000000021c0f7220 */ /* 0x004fe20000400000 */
[----:B------:R-:W-:Y:S01]  /*14770*/  @P5 STG.E desc[UR36][R4.64+0x4], R25 ;  /* 0x0000041904005986 */ /* 0x000fe2000c101924 */
[----:B------:R-:W-:-:S03]  /*14780*/  ISETP.GT.AND P5, PT, R0, 0x9, P1 ;  /* 0x000000090000780c */ /* 0x000fc60000fa4270 */
[----:B------:R1:W-:Y:S01]  /*14790*/  @P2 STG.E desc[UR36][R10.64], R3 ;  /* 0x000000030a002986 */ /* 0x0003e2000c101924 */
[----:B------:R-:W-:-:S03]  /*147a0*/  ISETP.GT.AND P2, PT, R0, 0x8, P0 ;  /* 0x000000080000780c */ /* 0x000fc60000744270 */
[----:B------:R2:W-:Y:S01]  /*147b0*/  @P4 STG.E desc[UR36][R10.64+0x4], R27 ;  /* 0x0000041b0a004986 */ /* 0x0005e2000c101924 */
[----:B------:R-:W-:-:S03]  /*147c0*/  FMUL R29, R29, R2 ;  /* 0x000000021d1d7220 */ /* 0x000fc60000400000 */
[----:B------:R-:W-:Y:S01]  /*147d0*/  @P3 STG.E desc[UR36][R4.64+0x20], R15 ;  /* 0x0000200f04003986 */ /* 0x000fe2000c101924 */
[----:B------:R-:W-:Y:S01]  /*147e0*/  IADD3 R6, P3, R4, UR5, RZ ;  /* 0x0000000504067c10 */ /* 0x000fe2000ff7e0ff */
[----:B0-----:R-:W-:Y:S01]  /*147f0*/  FMUL R13, R30, R2 ;  /* 0x000000021e0d7220 */ /* 0x001fe20000400000 */
[C---:B------:R-:W-:Y:S02]  /*14800*/  ISETP.GT.AND P6, PT, R0.reuse, 0x10, P0 ;  /* 0x000000100000780c */ /* 0x040fe400007c4270 */
[----:B------:R-:W-:Y:S01]  /*14810*/  IADD3.X R7, R5, UR4, RZ, P3, !PT ;  /* 0x0000000405077c10 */ /* 0x000fe20009ffe4ff */
[----:B------:R-:W-:Y:S01]  /*14820*/  @P5 STG.E desc[UR36][R4.64+0x24], R29 ;  /* 0x0000241d04005986 */ /* 0x000fe2000c101924 */
[C---:B------:R-:W-:Y:S02]  /*14830*/  ISETP.GT.AND P4, PT, R0.reuse, 0x9, P0 ;  /* 0x000000090000780c */ /* 0x040fe40000784270 */
[C---:B------:R-:W-:Y:S01]  /*14840*/  ISETP.GT.AND P3, PT, R0.reuse, 0x10, P1 ;  /* 0x000000100000780c */ /* 0x040fe20000f64270 */
[----:B------:R0:W-:Y:S01]  /*14850*/  @P2 STG.E desc[UR36][R6.64+0x20], R13 ;  /* 0x0000200d06002986 */ /* 0x0001e2000c101924 */
[----:B------:R-:W-:-:S02]  /*14860*/  ISETP.GT.AND P5, PT, R0, 0x11, P1 ;  /* 0x000000110000780c */ /* 0x000fc40000fa4270 */
[----:B------:R-:W-:Y:S01]  /*14870*/  ISETP.GT.AND P2, PT, R0, 0x11, P0 ;  /* 0x000000110000780c */ /* 0x000fe20000744270 */
[-C--:B------:R-:W-:Y:S01]  /*14880*/  FMUL R31, R31, R2.reuse ;  /* 0x000000021f1f7220 */ /* 0x080fe20000400000 */
[-C--:B-1----:R-:W-:Y:S01]  /*14890*/  FMUL R3, R32, R2.reuse ;  /* 0x0000000220037220 */ /* 0x082fe20000400000 */
[-C--:B------:R-:W-:Y:S01]  /*148a0*/  FMUL R33, R33, R2.reuse ;  /* 0x0000000221217220 */ /* 0x080fe20000400000 */
[-C--:B--2---:R-:W-:Y:S01]  /*148b0*/  FMUL R11, R34, R2.reuse ;  /* 0x00000002220b7220 */ /* 0x084fe20000400000 */
[----:B0-----:R-:W-:Y:S01]  /*148c0*/  @P6 IMAD.MOV.U32 R6, RZ, RZ, R8 ;  /* 0x000000ffff066224 */ /* 0x001fe200078e0008 */
[----:B------:R-:W-:Y:S01]  /*148d0*/  @P6 MOV R7, R9 ;  /* 0x0000000900076202 */ /* 0x000fe20000000f00 */
[----:B------:R-:W-:Y:S01]  /*148e0*/  @P4 STG.E desc[UR36][R8.64+0x24], R31 ;  /* 0x0000241f08004986 */ /* 0x000fe2000c101924 */
[----:B------:R-:W-:-:S03]  /*148f0*/  FMUL R35, R35, R2 ;  /* 0x0000000223237220 */ /* 0x000fc60000400000 */
[----:B------:R-:W-:Y:S04]  /*14900*/  @P3 STG.E desc[UR36][R4.64+0x40], R3 ;  /* 0x0000400304003986 */ /* 0x000fe8000c101924 */
[----:B------:R-:W-:Y:S01]  /*14910*/  @P5 STG.E desc[UR36][R4.64+0x44], R33 ;  /* 0x0000442104005986 */ /* 0x000fe2000c101924 */
[----:B------:R-:W-:-:S03]  /*14920*/  ISETP.GT.AND P5, PT, R0, 0x18, P0 ;  /* 0x000000180000780c */ /* 0x000fc600007a4270 */
[----:B------:R0:W-:Y:S01]  /*14930*/  @P6 STG.E desc[UR36][R6.64+0x40], R11 ;  /* 0x0000400b06006986 */ /* 0x0001e2000c101924 */
[C---:B------:R-:W-:Y:S02]  /*14940*/  ISETP.GT.AND P3, PT, R0.reuse, 0x18, P1 ;  /* 0x000000180000780c */ /* 0x040fe40000f64270 */
[----:B------:R-:W-:Y:S01]  /*14950*/  ISETP.GT.AND P4, PT, R0, 0x19, P1 ;  /* 0x000000190000780c */ /* 0x000fe20000f84270 */
[----:B0-----:R-:W-:Y:S01]  /*14960*/  @P2 IMAD.MOV.U32 R6, RZ, RZ, R8 ;  /* 0x000000ffff062224 */ /* 0x001fe200078e0008 */
[----:B------:R-:W-:-:S05]  /*14970*/  @P2 MOV R7, R9 ;  /* 0x0000000900072202 */ /* 0x000fca0000000f00 */
[----:B------:R0:W-:Y:S01]  /*14980*/  @P2 STG.E desc[UR36][R6.64+0x44], R35 ;  /* 0x0000442306002986 */ /* 0x0001e2000c101924 */
[----:B------:R-:W-:Y:S01]  /*14990*/  ISETP.GT.AND P2, PT, R0, 0x19, P0 ;  /* 0x000000190000780c */ /* 0x000fe20000744270 */
[-C--:B------:R-:W-:Y:S01]  /*149a0*/  FMUL R13, R36, R2.reuse ;  /* 0x00000002240d7220 */ /* 0x080fe20000400000 */
[-C--:B------:R-:W-:Y:S01]  /*149b0*/  FMUL R37, R37, R2.reuse ;  /* 0x0000000225257220 */ /* 0x080fe20000400000 */
[-C--:B------:R-:W-:Y:S01]  /*149c0*/  FMUL R3, R38, R2.reuse ;  /* 0x0000000226037220 */ /* 0x080fe20000400000 */
[C---:B------:R-:W-:Y:S02]  /*149d0*/  ISETP.GT.AND P6, PT, R0.reuse, 0x21, P1 ;  /* 0x000000210000780c */ /* 0x040fe40000fc4270 */
[----:B------:R-:W-:Y:S01]  /*149e0*/  @P3 STG.E desc[UR36][R4.64+0x60], R13 ;  /* 0x0000600d04003986 */ /* 0x000fe2000c101924 */
[--C-:B0-----:R-:W-:Y:S01]  /*149f0*/  @P5 IMAD.MOV.U32 R6, RZ, RZ, R8.reuse ;  /* 0x000000ffff065224 */ /* 0x101fe200078e0008 */
[-C--:B------:R-:W-:Y:S02]  /*14a00*/  @P5 MOV R7, R9.reuse ;  /* 0x0000000900075202 */ /* 0x080fe40000000f00 */
[----:B------:R-:W-:Y:S01]  /*14a10*/  @P4 STG.E desc[UR36][R4.64+0x64], R37 ;  /* 0x0000642504004986 */ /* 0x000fe2000c101924 */
[C---:B------:R-:W-:Y:S01]  /*14a20*/  ISETP.GT.AND P3, PT, R0.reuse, 0x20, P1 ;  /* 0x000000200000780c */ /* 0x040fe20000f64270 */
[-C--:B------:R-:W-:Y:S01]  /*14a30*/  FMUL R39, R39, R2.reuse ;  /* 0x0000000227277220 */ /* 0x080fe20000400000 */
[----:B------:R-:W-:Y:S01]  /*14a40*/  ISETP.GT.AND P4, PT, R0, 0x20, P0 ;  /* 0x000000200000780c */ /* 0x000fe20000784270 */
[----:B------:R0:W-:Y:S01]  /*14a50*/  @P5 STG.E desc[UR36][R6.64+0x60], R3 ;  /* 0x0000600306005986 */ /* 0x0001e2000c101924 */
[-C--:B------:R-:W-:Y:S01]  /*14a60*/  FMUL R11, R40, R2.reuse ;  /* 0x00000002280b7220 */ /* 0x080fe20000400000 */
[----:B------:R-:W-:Y:S01]  /*14a70*/  FMUL R41, R41, R2 ;  /* 0x0000000229297220 */ /* 0x000fe20000400000 */
[----:B0-----:R-:W-:Y:S01]  /*14a80*/  @P2 IMAD.MOV.U32 R6, RZ, RZ, R8 ;  /* 0x000000ffff062224 */ /* 0x001fe200078e0008 */
[----:B------:R-:W-:-:S05]  /*14a90*/  @P2 MOV R7, R9 ;  /* 0x0000000900072202 */ /* 0x000fca0000000f00 */
[----:B------:R0:W-:Y:S01]  /*14aa0*/  @P2 STG.E desc[UR36][R6.64+0x64], R39 ;  /* 0x0000642706002986 */ /* 0x0001e2000c101924 */
[----:B------:R-:W-:Y:S01]  /*14ab0*/  ISETP.GT.AND P2, PT, R0, 0x21, P0 ;  /* 0x000000210000780c */ /* 0x000fe20000744270 */
[----:B------:R-:W-:Y:S01]  /*14ac0*/  FMUL R13, R42, R2 ;  /* 0x000000022a0d7220 */ /* 0x000fe20000400000 */
[C---:B------:R-:W-:Y:S01]  /*14ad0*/  ISETP.GT.AND P5, PT, R0.reuse, 0x29, P1 ;  /* 0x000000290000780c */ /* 0x040fe20000fa4270 */
[----:B------:R1:W-:Y:S01]  /*14ae0*/  @P3 STG.E desc[UR36][R4.64+0x80], R11 ;  /* 0x0000800b04003986 */ /* 0x0003e2000c101924 */
[----:B------:R-:W-:-:S03]  /*14af0*/  ISETP.GT.AND P3, PT, R0, 0x28, P1 ;  /* 0x000000280000780c */ /* 0x000fc60000f64270 */
[----:B------:R-:W-:Y:S01]  /*14b00*/  @P6 STG.E desc[UR36][R4.64+0x84], R41 ;  /* 0x0000842904006986 */ /* 0x000fe2000c101924 */
[----:B------:R-:W-:Y:S01]  /*14b10*/  ISETP.GT.AND P6, PT, R0, 0x28, P0 ;  /* 0x000000280000780c */ /* 0x000fe200007c4270 */
[----:B0-----:R-:W-:Y:S01]  /*14b20*/  @P4 IMAD.MOV.U32 R6, RZ, RZ, R8 ;  /* 0x000000ffff064224 */ /* 0x001fe200078e0008 */
[----:B------:R-:W-:Y:S01]  /*14b30*/  @P4 MOV R7, R9 ;  /* 0x0000000900074202 */ /* 0x000fe20000000f00 */
[-C--:B------:R-:W-:Y:S01]  /*14b40*/  FMUL R43, R43, R2.reuse ;  /* 0x000000022b2b7220 */ /* 0x080fe20000400000 */
[----:B------:R-:W-:-:S03]  /*14b50*/  FMUL R45, R45, R2 ;  /* 0x000000022d2d7220 */ /* 0x000fc60000400000 */
[----:B------:R0:W-:Y:S01]  /*14b60*/  @P4 STG.E desc[UR36][R6.64+0x80], R13 ;  /* 0x0000800d06004986 */ /* 0x0001e2000c101924 */
[----:B------:R-:W-:Y:S01]  /*14b70*/  ISETP.GT.AND P4, PT, R0, 0x29, P0 ;  /* 0x000000290000780c */ /* 0x000fe20000784270 */
[-C--:B------:R-:W-:Y:S01]  /*14b80*/  FMUL R3, R44, R2.reuse ;  /* 0x000000022c037220 */ /* 0x080fe20000400000 */
[----:B-1----:R-:W-:Y:S01]  /*14b90*/  FMUL R11, R46, R2 ;  /* 0x000000022e0b7220 */ /* 0x002fe20000400000 */
[----:B0-----:R-:W-:Y:S01]  /*14ba0*/  @P2 IMAD.MOV.U32 R6, RZ, RZ, R8 ;  /* 0x000000ffff062224 */ /* 0x001fe200078e0008 */
[----:B------:R-:W-:-:S05]  /*14bb0*/  @P2 MOV R7, R9 ;  /* 0x0000000900072202 */ /* 0x000fca0000000f00 */
[----:B------:R0:W-:Y:S04]  /*14bc0*/  @P2 STG.E desc[UR36][R6.64+0x84], R43 ;  /* 0x0000842b06002986 */ /* 0x0001e8000c101924 */
[----:B------:R-:W-:Y:S01]  /*14bd0*/  @P5 STG.E desc[UR36][R4.64+0xa4], R45 ;  /* 0x0000a42d04005986 */ /* 0x000fe2000c101924 */
[----:B------:R-:W-:-:S03]  /*14be0*/  ISETP.GT.AND P5, PT, R0, 0x31, P1 ;  /* 0x000000310000780c */ /* 0x000fc60000fa4270 */
[----:B------:R1:W-:Y:S01]  /*14bf0*/  @P3 STG.E desc[UR36][R4.64+0xa0], R3 ;  /* 0x0000a00304003986 */ /* 0x0003e2000c101924 */
[C---:B------:R-:W-:Y:S01]  /*14c00*/  ISETP.GT.AND P3, PT, R0.reuse, 0x30, P0 ;  /* 0x000000300000780c */ /* 0x040fe20000764270 */
[--C-:B0-----:R-:W-:Y:S01]  /*14c10*/  @P6 IMAD.MOV.U32 R6, RZ, RZ, R8.reuse ;  /* 0x000000ffff066224 */ /* 0x101fe200078e0008 */
[-C--:B------:R-:W-:Y:S02]  /*14c20*/  @P6 MOV R7, R9.reuse ;  /* 0x0000000900076202 */ /* 0x080fe40000000f00 */
[C---:B------:R-:W-:Y:S01]  /*14c30*/  ISETP.GT.AND P2, PT, R0.reuse, 0x30, P1 ;  /* 0x000000300000780c */ /* 0x040fe20000f44270 */
[-C--:B------:R-:W-:Y:S02]  /*14c40*/  FMUL R47, R47, R2.reuse ;  /* 0x000000022f2f7220 */ /* 0x080fe40000400000 */
[----:B------:R0:W-:Y:S01]  /*14c50*/  @P6 STG.E desc[UR36][R6.64+0xa0], R11 ;  /* 0x0000a00b06006986 */ /* 0x0001e2000c101924 */
[-C--:B------:R-:W-:Y:S01]  /*14c60*/  FMUL R49, R49, R2.reuse ;  /* 0x0000000231317220 */ /* 0x080fe20000400000 */
[----:B------:R-:W-:Y:S01]  /*14c70*/  ISETP.GT.AND P6, PT, R0, 0x31, P0 ;  /* 0x000000310000780c */ /* 0x000fe200007c4270 */
[-C--:B------:R-:W-:Y:S01]  /*14c80*/  FMUL R13, R48, R2.reuse ;  /* 0x00000002300d7220 */ /* 0x080fe20000400000 */
[----:B-1----:R-:W-:Y:S01]  /*14c90*/  FMUL R3, R50, R2 ;  /* 0x0000000232037220 */ /* 0x002fe20000400000 */
[----:B0-----:R-:W-:Y:S01]  /*14ca0*/  @P4 IMAD.MOV.U32 R6, RZ, RZ, R8 ;  /* 0x000000ffff064224 */ /* 0x001fe200078e0008 */
[----:B------:R-:W-:-:S05]  /*14cb0*/  @P4 MOV R7, R9 ;  /* 0x0000000900074202 */ /* 0x000fca0000000f00 */
[----:B------:R0:W-:Y:S04]  /*14cc0*/  @P4 STG.E desc[UR36][R6.64+0xa4], R47 ;  /* 0x0000a42f06004986 */ /* 0x0001e8000c101924 */
[----:B------:R-:W-:Y:S01]  /*14cd0*/  @P5 STG.E desc[UR36][R4.64+0xc4], R49 ;  /* 0x0000c43104005986 */ /* 0x000fe2000c101924 */
[C---:B------:R-:W-:Y:S02]  /*14ce0*/  ISETP.GT.AND P5, PT, R0.reuse, 0x38, P0 ;  /* 0x000000380000780c */ /* 0x040fe400007a4270 */
[----:B------:R-:W-:Y:S01]  /*14cf0*/  ISETP.GT.AND P4, PT, R0, 0x38, P1 ;  /* 0x000000380000780c */ /* 0x000fe20000f84270 */
[----:B------:R1:W-:Y:S01]  /*14d00*/  @P2 STG.E desc[UR36][R4.64+0xc0], R13 ;  /* 0x0000c00d04002986 */ /* 0x0003e2000c101924 */
[----:B0-----:R-:W-:Y:S01]  /*14d10*/  @P3 IMAD.MOV.U32 R6, RZ, RZ, R8 ;  /* 0x000000ffff063224 */ /* 0x001fe200078e0008 */
[----:B------:R-:W-:-:S02]  /*14d20*/  @P3 MOV R7, R9 ;  /* 0x0000000900073202 */ /* 0x000fc40000000f00 */
[C---:B------:R-:W-:Y:S01]  /*14d30*/  ISETP.GT.AND P2, PT, R0.reuse, 0x39, P1 ;  /* 0x000000390000780c */ /* 0x040fe20000f44270 */
[-C--:B------:R-:W-:Y:S02]  /*14d40*/  FMUL R51, R51, R2.reuse ;  /* 0x0000000233337220 */ /* 0x080fe40000400000 */
[----:B------:R0:W-:Y:S01]  /*14d50*/  @P3 STG.E desc[UR36][R6.64+0xc0], R3 ;  /* 0x0000c00306003986 */ /* 0x0001e2000c101924 */
[----:B------:R-:W-:Y:S01]  /*14d60*/  ISETP.GT.AND P3, PT, R0, 0x39, P0 ;  /* 0x000000390000780c */ /* 0x000fe20000764270 */
[-C--:B------:R-:W-:Y:S01]  /*14d70*/  FMUL R11, R52, R2.reuse ;  /* 0x00000002340b7220 */ /* 0x080fe20000400000 */
[-C--:B------:R-:W-:Y:S01]  /*14d80*/  FMUL R53, R53, R2.reuse ;  /* 0x0000000235357220 */ /* 0x080fe20000400000 */
[----:B-1----:R-:W-:Y:S01]  /*14d90*/  FMUL R13, R54, R2 ;  /* 0x00000002360d7220 */ /* 0x002fe20000400000 */
[----:B0-----:R-:W-:Y:S01]  /*14da0*/  @P6 IMAD.MOV.U32 R6, RZ, RZ, R8 ;  /* 0x000000ffff066224 */ /* 0x001fe200078e0008 */
[----:B------:R-:W-:-:S05]  /*14db0*/  @P6 MOV R7, R9 ;  /* 0x0000000900076202 */ /* 0x000fca0000000f00 */
[----:B------:R0:W-:Y:S01]  /*14dc0*/  @P6 STG.E desc[UR36][R6.64+0xc4], R51 ;  /* 0x0000c43306006986 */ /* 0x0001e2000c101924 */
[C---:B------:R-:W-:Y:S01]  /*14dd0*/  ISETP.GT.AND P6, PT, R0.reuse, 0x41, P1 ;  /* 0x000000410000780c */ /* 0x040fe20000fc4270 */
[----:B------:R-:W-:Y:S02]  /*14de0*/  FMUL R55, R55, R2 ;  /* 0x0000000237377220 */ /* 0x000fe40000400000 */
[----:B------:R-:W-:Y:S01]  /*14df0*/  @P4 STG.E desc[UR36][R4.64+0xe0], R11 ;  /* 0x0000e00b04004986 */ /* 0x000fe2000c101924 */
[----:B------:R-:W-:-:S03]  /*14e00*/  ISETP.GT.AND P4, PT, R0, 0x40, P1 ;  /* 0x000000400000780c */ /* 0x000fc60000f84270 */
[----:B------:R-:W-:Y:S01]  /*14e10*/  @P2 STG.E desc[UR36][R4.64+0xe4], R53 ;  /* 0x0000e43504002986 */ /* 0x000fe2000c101924 */
[----:B0-----:R-:W-:Y:S01]  /*14e20*/  @P5 IMAD.MOV.U32 R6, RZ, RZ, R8 ;  /* 0x000000ffff065224 */ /* 0x001fe200078e0008 */
[----:B------:R-:W-:Y:S02]  /*14e30*/  @P5 MOV R7, R9 ;  /* 0x0000000900075202 */ /* 0x000fe40000000f00 */
[----:B------:R-:W-:-:S03]  /*14e40*/  ISETP.GT.AND P2, PT, R0, 0x40, P0 ;  /* 0x000000400000780c */ /* 0x000fc60000744270 */
[----:B------:R0:W-:Y:S01]  /*14e50*/  @P5 STG.E desc[UR36][R6.64+0xe0], R13 ;  /* 0x0000e00d06005986 */ /* 0x0001e2000c101924 */
[-C--:B------:R-:W-:Y:S01]  /*14e60*/  FMUL R57, R57, R2.reuse ;  /* 0x0000000239397220 */ /* 0x080fe20000400000 */
[----:B------:R-:W-:Y:S01]  /*14e70*/  FMUL R3, R56, R2 ;  /* 0x0000000238037220 */ /* 0x000fe20000400000 */
[----:B0-----:R-:W-:Y:S01]  /*14e80*/  @P3 IMAD.MOV.U32 R6, RZ, RZ, R8 ;  /* 0x000000ffff063224 */ /* 0x001fe200078e0008 */
[----:B------:R-:W-:-:S05]  /*14e90*/  @P3 MOV R7, R9 ;  /* 0x0000000900073202 */ /* 0x000fca0000000f00 */
[----:B------:R0:W-:Y:S01]  /*14ea0*/  @P3 STG.E desc[UR36][R6.64+0xe4], R55 ;  /* 0x0000e43706003986 */ /* 0x0001e2000c101924 */
[----:B------:R-:W-:Y:S01]  /*14eb0*/  ISETP.GT.AND P3, PT, R0, 0x41, P0 ;  /* 0x000000410000780c */ /* 0x000fe20000764270 */
[----:B------:R-:W-:Y:S02]  /*14ec0*/  FMUL R11, R58, R2 ;  /* 0x000000023a0b7220 */ /* 0x000fe40000400000 */
[----:B------:R-:W-:Y:S01]  /*14ed0*/  @P6 STG.E desc[UR36][R4.64+0x104], R57 ;  /* 0x0001043904006986 */ /* 0x000fe2000c101924 */
[----:B------:R-:W-:-:S03]  /*14ee0*/  ISETP.GT.AND P6, PT, R0, 0x48, P0 ;  /* 0x000000480000780c */ /* 0x000fc600007c4270 */
[----:B------:R1:W-:Y:S01]  /*14ef0*/  @P4 STG.E desc[UR36][R4.64+0x100], R3 ;  /* 0x0001000304004986 */ /* 0x0003e2000c101924 */
[C---:B------:R-:W-:Y:S01]  /*14f00*/  ISETP.GT.AND P4, PT, R0.reuse, 0x49, P1 ;  /* 0x000000490000780c */ /* 0x040fe20000f84270 */
[----:B0-----:R-:W-:Y:S01]  /*14f10*/  @P2 IMAD.MOV.U32 R6, RZ, RZ, R8 ;  /* 0x000000ffff062224 */ /* 0x001fe200078e0008 */
[----:B------:R-:W-:Y:S02]  /*14f20*/  @P2 MOV R7, R9 ;  /* 0x0000000900072202 */ /* 0x000fe40000000f00 */
[C---:B------:R-:W-:Y:S01]  /*14f30*/  ISETP.GT.AND P5, PT, R0.reuse, 0x48, P1 ;  /* 0x000000480000780c */ /* 0x040fe20000fa4270 */
[-C--:B------:R-:W-:Y:S02]  /*14f40*/  FMUL R59, R59, R2.reuse ;  /* 0x000000023b3b7220 */ /* 0x080fe40000400000 */
[----:B------:R0:W-:Y:S01]  /*14f50*/  @P2 STG.E desc[UR36][R6.64+0x100], R11 ;  /* 0x0001000b06002986 */ /* 0x0001e2000c101924 */
[----:B------:R-:W-:Y:S01]  /*14f60*/  ISETP.GT.AND P2, PT, R0, 0x49, P0 ;  /* 0x000000490000780c */ /* 0x000fe20000744270 */
[-C--:B------:R-:W-:Y:S01]  /*14f70*/  FMUL R61, R61, R2.reuse ;  /* 0x000000023d3d7220 */ /* 0x080fe20000400000 */
[-C--:B------:R-:W-:Y:S01]  /*14f80*/  FMUL R13, R60, R2.reuse ;  /* 0x000000023c0d7220 */ /* 0x080fe20000400000 */
[----:B-1----:R-:W-:Y:S01]  /*14f90*/  FMUL R3, R62, R2 ;  /* 0x000000023e037220 */ /* 0x002fe20000400000 */
[----:B0-----:R-:W-:Y:S01]  /*14fa0*/  @P3 MOV R6, R8 ;  /* 0x0000000800063202 */ /* 0x001fe20000000f00 */
[----:B------:R-:W-:-:S05]  /*14fb0*/  @P3 IMAD.MOV.U32 R7, RZ, RZ, R9 ;  /* 0x000000ffff073224 */ /* 0x000fca00078e0009 */
[----:B------:R0:W-:Y:S01]  /*14fc0*/  @P3 STG.E desc[UR36][R6.64+0x104], R59 ;  /* 0x0001043b06003986 */ /* 0x0001e2000c101924 */
[----:B------:R-:W-:-:S03]  /*14fd0*/  FMUL R63, R63, R2 ;  /* 0x000000023f3f7220 */ /* 0x000fc60000400000 */
[----:B------:R-:W-:Y:S01]  /*14fe0*/  @P4 STG.E desc[UR36][R4.64+0x124], R61 ;  /* 0x0001243d04004986 */ /* 0x000fe2000c101924 */
[----:B------:R-:W-:-:S03]  /*14ff0*/  ISETP.GT.AND P4, PT, R0, 0x51, P1 ;  /* 0x000000510000780c */ /* 0x000fc60000f84270 */
[----:B------:R-:W-:Y:S01]  /*15000*/  @P5 STG.E desc[UR36][R4.64+0x120], R13 ;  /* 0x0001200d04005986 */ /* 0x000fe2000c101924 */
[----:B0-----:R-:W-:Y:S02]  /*15010*/  @P6 MOV R6, R8 ;  /* 0x0000000800066202 */ /* 0x001fe40000000f00 */
[----:B------:R-:W-:Y:S02]  /*15020*/  @P6 MOV R7, R9 ;  /* 0x0000000900076202 */ /* 0x000fe40000000f00 */
[----:B------:R-:W-:-:S03]  /*15030*/  ISETP.GT.AND P5, PT, R0, 0x50, P0 ;  /* 0x000000500000780c */ /* 0x000fc600007a4270 */
[----:B------:R0:W-:Y:S01]  /*15040*/  @P6 STG.E desc[UR36][R6.64+0x120], R3 ;  /* 0x0001200306006986 */ /* 0x0001e2000c101924 */
[----:B------:R-:W-:Y:S01]  /*15050*/  ISETP.GT.AND P3, PT, R0, 0x50, P1 ;  /* 0x000000500000780c */ /* 0x000fe20000f64270 */
[----:B------:R-:W-:Y:S01]  /*15060*/  FMUL R65, R65, R2 ;  /* 0x0000000241417220 */ /* 0x000fe20000400000 */
[----:B0-----:R-:W-:Y:S01]  /*15070*/  @P2 IMAD.MOV.U32 R6, RZ, RZ, R8 ;  /* 0x000000ffff062224 */ /* 0x001fe200078e0008 */
[----:B------:R-:W-:-:S05]  /*15080*/  @P2 MOV R7, R9 ;  /* 0x0000000900072202 */ /* 0x000fca0000000f00 */
[----:B------:R0:W-:Y:S01]  /*15090*/  @P2 STG.E desc[UR36][R6.64+0x124], R63 ;  /* 0x0001243f06002986 */ /* 0x0001e2000c101924 */
[----:B------:R-:W-:Y:S01]  /*150a0*/  ISETP.GT.AND P2, PT, R0, 0x51, P0 ;  /* 0x000000510000780c */ /* 0x000fe20000744270 */
[-C--:B------:R-:W-:Y:S02]  /*150b0*/  FMUL R11, R64, R2.reuse ;  /* 0x00000002400b7220 */ /* 0x080fe40000400000 */
[----:B------:R-:W-:Y:S01]  /*150c0*/  @P4 STG.E desc[UR36][R4.64+0x144], R65 ;  /* 0x0001444104004986 */ /* 0x000fe2000c101924 */
[----:B------:R-:W-:Y:S01]  /*150d0*/  ISETP.GT.AND P4, PT, R0, 0x58, P0 ;  /* 0x000000580000780c */ /* 0x000fe20000784270 */
[----:B------:R-:W-:Y:S01]  /*150e0*/  FMUL R13, R66, R2 ;  /* 0x00000002420d7220 */ /* 0x000fe20000400000 */
[C---:B------:R-:W-:Y:S01]  /*150f0*/  ISETP.GT.AND P6, PT, R0.reuse, 0x59, P1 ;  /* 0x000000590000780c */ /* 0x040fe20000fc4270 */
[----:B------:R1:W-:Y:S01]  /*15100*/  @P3 STG.E desc[UR36][R4.64+0x140], R11 ;  /* 0x0001400b04003986 */ /* 0x0003e2000c101924 */
[----:B------:R-:W-:Y:S02]  /*15110*/  ISETP.GT.AND P3, PT, R0, 0x58, P1 ;  /* 0x000000580000780c */ /* 0x000fe40000f64270 */
[----:B0-----:R-:W-:Y:S01]  /*15120*/  @P5 MOV R6, R8 ;  /* 0x0000000800065202 */ /* 0x001fe20000000f00 */
[----:B------:R-:W-:-:S02]  /*15130*/  @P5 IMAD.MOV.U32 R7, RZ, RZ, R9 ;  /* 0x000000ffff075224 */ /* 0x000fc400078e0009 */
[----:B------:R-:W-:-:S03]  /*15140*/  FMUL R67, R67, R2 ;  /* 0x0000000243437220 */ /* 0x000fc60000400000 */
[----:B------:R0:W-:Y:S01]  /*15150*/  @P5 STG.E desc[UR36][R6.64+0x140], R13 ;  /* 0x0001400d06005986 */ /* 0x0001e2000c101924 */
[-C--:B------:R-:W-:Y:S01]  /*15160*/  FMUL R3, R68, R2.reuse ;  /* 0x0000000244037220 */ /* 0x080fe20000400000 */
[-C--:B------:R-:W-:Y:S01]  /*15170*/  FMUL R69, R69, R2.reuse ;  /* 0x0000000245457220 */ /* 0x080fe20000400000 */
[----:B-1----:R-:W-:Y:S01]  /*15180*/  FMUL R11, R70, R2 ;  /* 0x00000002460b7220 */ /* 0x002fe20000400000 */
[----:B0-----:R-:W-:Y:S02]  /*15190*/  @P2 MOV R6, R8 ;  /* 0x0000000800062202 */ /* 0x001fe40000000f00 */
[----:B------:R-:W-:-:S05]  /*151a0*/  @P2 MOV R7, R9 ;  /* 0x0000000900072202 */ /* 0x000fca0000000f00 */
[----:B------:R0:W-:Y:S01]  /*151b0*/  @P2 STG.E desc[UR36][R6.64+0x144], R67 ;  /* 0x0001444306002986 */ /* 0x0001e2000c101924 */
[----:B------:R-:W-:-:S03]  /*151c0*/  ISETP.GT.AND P2, PT, R0, 0x59, P0 ;  /* 0x000000590000780c */ /* 0x000fc60000744270 */
[----:B------:R-:W-:Y:S04]  /*151d0*/  @P3 STG.E desc[UR36][R4.64+0x160], R3 ;  /* 0x0001600304003986 */ /* 0x000fe8000c101924 */
[----:B------:R-:W-:Y:S01]  /*151e0*/  @P6 STG.E desc[UR36][R4.64+0x164], R69 ;  /* 0x0001644504006986 */ /* 0x000fe2000c101924 */
[----:B0-----:R-:W-:Y:S01]  /*151f0*/  @P4 IMAD.MOV.U32 R6, RZ, RZ, R8 ;  /* 0x000000ffff064224 */ /* 0x001fe200078e0008 */
[----:B------:R-:W-:-:S05]  /*15200*/  @P4 MOV R7, R9 ;  /* 0x0000000900074202 */ /* 0x000fca0000000f00 */
[----:B------:R0:W-:Y:S01]  /*15210*/  @P4 STG.E desc[UR36][R6.64+0x160], R11 ;  /* 0x0001600b06004986 */ /* 0x0001e2000c101924 */
[C---:B------:R-:W-:Y:S02]  /*15220*/  ISETP.GT.AND P4, PT, R0.reuse, 0x60, P0 ;  /* 0x000000600000780c */ /* 0x040fe40000784270 */
[C---:B------:R-:W-:Y:S02]  /*15230*/  ISETP.GT.AND P5, PT, R0.reuse, 0x61, P1 ;  /* 0x000000610000780c */ /* 0x040fe40000fa4270 */
[C---:B------:R-:W-:Y:S01]  /*15240*/  ISETP.GT.AND P3, PT, R0.reuse, 0x60, P1 ;  /* 0x000000600000780c */ /* 0x040fe20000f64270 */
[-C--:B------:R-:W-:Y:S01]  /*15250*/  FMUL R71, R71, R2.reuse ;  /* 0x0000000247477220 */ /* 0x080fe20000400000 */
[----:B------:R-:W-:Y:S01]  /*15260*/  ISETP.GT.AND P6, PT, R0, 0x61, P0 ;  /* 0x000000610000780c */ /* 0x000fe200007c4270 */
[----:B------:R-:W-:Y:S01]  /*15270*/  FMUL R73, R73, R2 ;  /* 0x0000000249497220 */ /* 0x000fe20000400000 */
[----:B0-----:R-:W-:Y:S01]  /*15280*/  @P2 MOV R6, R8 ;  /* 0x0000000800062202 */ /* 0x001fe20000000f00 */
[----:B------:R-:W-:-:S02]  /*15290*/  @P2 IMAD.MOV.U32 R7, RZ, RZ, R9 ;  /* 0x000000ffff072224 */ /* 0x000fc400078e0009 */
[-C--:B------:R-:W-:Y:S01]  /*152a0*/  FMUL R13, R72, R2.reuse ;  /* 0x00000002480d7220 */ /* 0x080fe20000400000 */
[-C--:B------:R-:W-:Y:S02]  /*152b0*/  FMUL R3, R74, R2.reuse ;  /* 0x000000024a037220 */ /* 0x080fe40000400000 */
        /* <DEDUP_REMOVED lines=15> */
[-C--:B------:R-:W-:Y:S01]  /*153b0*/  FMUL R11, R76, R2.reuse ;  /* 0x000000024c0b7220 */ /* 0x080fe20000400000 */
[----:B------:R-:W-:Y:S01]  /*153c0*/  FMUL R13, R78, R2 ;  /* 0x000000024e0d7220 */ /* 0x000fe20000400000 */
[----:B------:R-:W-:Y:S01]  /*153d0*/  @P5 STG.E desc[UR36][R4.64+0x1a4], R77 ;  /* 0x0001a44d04005986 */ /* 0x000fe2000c101924 */
[C---:B------:R-:W-:Y:S02]  /*153e0*/  ISETP.GT.AND P5, PT, R0.reuse, 0x70, P0 ;  /* 0x000000700000780c */ /* 0x040fe400007a4270 */
[C---:B------:R-:W-:Y:S01]  /*153f0*/  ISETP.GT.AND P4, PT, R0.reuse, 0x70, P1 ;  /* 0x000000700000780c */ /* 0x040fe20000f84270 */
[----:B------:R1:W-:Y:S01]  /*15400*/  @P2 STG.E desc[UR36][R4.64+0x1a0], R11 ;  /* 0x0001a00b04002986 */ /* 0x0003e2000c101924 */
[----:B0-----:R-:W-:Y:S01]  /*15410*/  @P3 MOV R6, R8 ;  /* 0x0000000800063202 */ /* 0x001fe20000000f00 */
[----:B------:R-:W-:Y:S01]  /*15420*/  @P3 IMAD.MOV.U32 R7, RZ, RZ, R9 ;  /* 0x000000ffff073224 */ /* 0x000fe200078e0009 */
[----:B------:R-:W-:Y:S01]  /*15430*/  ISETP.GT.AND P2, PT, R0, 0x71, P1 ;  /* 0x000000710000780c */ /* 0x000fe20000f44270 */
[----:B------:R-:W-:-:S03]  /*15440*/  FMUL R79, R79, R2 ;  /* 0x000000024f4f7220 */ /* 0x000fc60000400000 */
[----:B------:R0:W-:Y:S01]  /*15450*/  @P3 STG.E desc[UR36][R6.64+0x1a0], R13 ;  /* 0x0001a00d06003986 */ /* 0x0001e2000c101924 */
[----:B------:R-:W-:Y:S01]  /*15460*/  ISETP.GT.AND P3, PT, R0, 0x71, P0 ;  /* 0x000000710000780c */ /* 0x000fe20000764270 */
[-C--:B------:R-:W-:Y:S01]  /*15470*/  FMUL R3, R80, R2.reuse ;  /* 0x0000000250037220 */ /* 0x080fe20000400000 */
[-C--:B------:R-:W-:Y:S01]  /*15480*/  FMUL R81, R81, R2.reuse ;  /* 0x0000000251517220 */ /* 0x080fe20000400000 */
[----:B-1----:R-:W-:Y:S01]  /*15490*/  FMUL R11, R82, R2 ;  /* 0x00000002520b7220 */ /* 0x002fe20000400000 */
[----:B0-----:R-:W-:Y:S02]  /*154a0*/  @P6 MOV R6, R8 ;  /* 0x0000000800066202 */ /* 0x001fe40000000f00 */
[----:B------:R-:W-:-:S05]  /*154b0*/  @P6 MOV R7, R9 ;  /* 0x0000000900076202 */ /* 0x000fca0000000f00 */
[----:B------:R0:W-:Y:S01]  /*154c0*/  @P6 STG.E desc[UR36][R6.64+0x1a4], R79 ;  /* 0x0001a44f06006986 */ /* 0x0001e2000c101924 */
[----:B------:R-:W-:Y:S01]  /*154d0*/  ISETP.GT.AND P6, PT, R0, 0x79, P1 ;  /* 0x000000790000780c */ /* 0x000fe20000fc4270 */
[----:B------:R-:W-:Y:S02]  /*154e0*/  FMUL R83, R83, R2 ;  /* 0x0000000253537220 */ /* 0x000fe40000400000 */
[----:B------:R-:W-:Y:S04]  /*154f0*/  @P4 STG.E desc[UR36][R4.64+0x1c0], R3 ;  /* 0x0001c00304004986 */ /* 0x000fe8000c101924 */
[----:B------:R-:W-:Y:S01]  /*15500*/  @P2 STG.E desc[UR36][R4.64+0x1c4], R81 ;  /* 0x0001c45104002986 */ /* 0x000fe2000c101924 */
[----:B0-----:R-:W-:Y:S01]  /*15510*/  @P5 IMAD.MOV.U32 R6, RZ, RZ, R8 ;  /* 0x000000ffff065224 */ /* 0x001fe200078e0008 */
[----:B------:R-:W-:-:S02]  /*15520*/  @P5 MOV R7, R9 ;  /* 0x0000000900075202 */ /* 0x000fc40000000f00 */
[----:B------:R-:W-:-:S03]  /*15530*/  ISETP.GT.AND P2, PT, R0, 0x78, P0 ;  /* 0x000000780000780c */ /* 0x000fc60000744270 */
[----:B------:R0:W-:Y:S01]  /*15540*/  @P5 STG.E desc[UR36][R6.64+0x1c0], R11 ;  /* 0x0001c00b06005986 */ /* 0x0001e2000c101924 */
[----:B------:R-:W-:Y:S01]  /*15550*/  ISETP.GT.AND P4, PT, R0, 0x78, P1 ;  /* 0x000000780000780c */ /* 0x000fe20000f84270 */
[----:B------:R-:W-:Y:S01]  /*15560*/  FMUL R85, R85, R2 ;  /* 0x0000000255557220 */ /* 0x000fe20000400000 */
[----:B0-----:R-:W-:Y:S01]  /*15570*/  @P3 MOV R6, R8 ;  /* 0x0000000800063202 */ /* 0x001fe20000000f00 */
[----:B------:R-:W-:-:S05]  /*15580*/  @P3 IMAD.MOV.U32 R7, RZ, RZ, R9 ;  /* 0x000000ffff073224 */ /* 0x000fca00078e0009 */
[----:B------:R0:W-:Y:S01]  /*15590*/  @P3 STG.E desc[UR36][R6.64+0x1c4], R83 ;  /* 0x0001c45306003986 */ /* 0x0001e2000c101924 */
[----:B------:R-:W-:Y:S01]  /*155a0*/  ISETP.GT.AND P3, PT, R0, 0x79, P0 ;  /* 0x000000790000780c */ /* 0x000fe20000764270 */
[-C--:B------:R-:W-:Y:S01]  /*155b0*/  FMUL R3, R84, R2.reuse ;  /* 0x0000000254037220 */ /* 0x080fe20000400000 */
[----:B------:R-:W-:Y:S01]  /*155c0*/  FMUL R13, R86, R2 ;  /* 0x00000002560d7220 */ /* 0x000fe20000400000 */
[----:B------:R-:W-:Y:S01]  /*155d0*/  @P6 STG.E desc[UR36][R4.64+0x1e4], R85 ;  /* 0x0001e45504006986 */ /* 0x000fe2000c101924 */
[C---:B------:R-:W-:Y:S02]  /*155e0*/  ISETP.GT.AND P6, PT, R0.reuse, 0x80, P0 ;  /* 0x000000800000780c */ /* 0x040fe400007c4270 */
[----:B------:R-:W-:Y:S01]  /*155f0*/  ISETP.GT.AND P5, PT, R0, 0x80, P1 ;  /* 0x000000800000780c */ /* 0x000fe20000fa4270 */
[----:B------:R1:W-:Y:S01]  /*15600*/  @P4 STG.E desc[UR36][R4.64+0x1e0], R3 ;  /* 0x0001e00304004986 */ /* 0x0003e2000c101924 */
[----:B0-----:R-:W-:Y:S02]  /*15610*/  @P2 MOV R6, R8 ;  /* 0x0000000800062202 */ /* 0x001fe40000000f00 */
        /* <DEDUP_REMOVED lines=11> */
[----:B------:R-:W-:-:S03]  /*156d0*/  FMUL R91, R91, R2 ;  /* 0x000000025b5b7220 */ /* 0x000fc60000400000 */
[----:B------:R-:W-:Y:S01]  /*156e0*/  @P5 STG.E desc[UR36][R4.64+0x200], R11 ;  /* 0x0002000b04005986 */ /* 0x000fe2000c101924 */
[----:B------:R-:W-:-:S03]  /*156f0*/  ISETP.GT.AND P5, PT, R0, 0x88, P0 ;  /* 0x000000880000780c */ /* 0x000fc600007a4270 */
[----:B------:R-:W-:Y:S01]  /*15700*/  @P4 STG.E desc[UR36][R4.64+0x204], R89 ;  /* 0x0002045904004986 */ /* 0x000fe2000c101924 */
[----:B0-----:R-:W-:Y:S01]  /*15710*/  @P6 MOV R6, R8 ;  /* 0x0000000800066202 */ /* 0x001fe20000000f00 */
[----:B------:R-:W-:-:S05]  /*15720*/  @P6 IMAD.MOV.U32 R7, RZ, RZ, R9 ;  /* 0x000000ffff076224 */ /* 0x000fca00078e0009 */
[----:B------:R0:W-:Y:S01]  /*15730*/  @P6 STG.E desc[UR36][R6.64+0x200], R3 ;  /* 0x0002000306006986 */ /* 0x0001e2000c101924 */
[C---:B------:R-:W-:Y:S02]  /*15740*/  ISETP.GT.AND P3, PT, R0.reuse, 0x88, P1 ;  /* 0x000000880000780c */ /* 0x040fe40000f64270 */
[----:B------:R-:W-:Y:S02]  /*15750*/  ISETP.GT.AND P4, PT, R0, 0x89, P1 ;  /* 0x000000890000780c */ /* 0x000fe40000f84270 */
[----:B0-----:R-:W-:Y:S02]  /*15760*/  @P2 MOV R6, R8 ;  /* 0x0000000800062202 */ /* 0x001fe40000000f00 */
        /* <DEDUP_REMOVED lines=8> */
[----:B0-----:R-:W-:Y:S01]  /*157f0*/  @P5 IMAD.MOV.U32 R6, RZ, RZ, R8 ;  /* 0x000000ffff065224 */ /* 0x001fe200078e0008 */
[----:B------:R-:W-:Y:S02]  /*15800*/  @P5 MOV R7, R9 ;  /* 0x0000000900075202 */ /* 0x000fe40000000f00 */
[----:B------:R-:W-:Y:S01]  /*15810*/  @P4 STG.E desc[UR36][R4.64+0x224], R93 ;  /* 0x0002245d04004986 */ /* 0x000fe2000c101924 */
[C---:B------:R-:W-:Y:S01]  /*15820*/  ISETP.GT.AND P3, PT, R0.reuse, 0x90, P1 ;  /* 0x000000900000780c */ /* 0x040fe20000f64270 */
[-C--:B------:R-:W-:Y:S01]  /*15830*/  FMUL R95, R95, R2.reuse ;  /* 0x000000025f5f7220 */ /* 0x080fe20000400000 */
[----:B------:R-:W-:Y:S01]  /*15840*/  ISETP.GT.AND P4, PT, R0, 0x90, P0 ;  /* 0x000000900000780c */ /* 0x000fe20000784270 */
[----:B------:R0:W-:Y:S01]  /*15850*/  @P5 STG.E desc[UR36][R6.64+0x220], R11 ;  /* 0x0002200b06005986 */ /* 0x0001e2000c101924 */
[-C--:B------:R-:W-:Y:S01]  /*15860*/  FMUL R3, R96, R2.reuse ;  /* 0x0000000260037220 */ /* 0x080fe20000400000 */
[----:B------:R-:W-:Y:S01]  /*15870*/  FMUL R97, R97, R2 ;  /* 0x0000000261617220 */ /* 0x000fe20000400000 */
[----:B0-----:R-:W-:Y:S01]  /*15880*/  @P2 MOV R6, R8 ;  /* 0x0000000800062202 */ /* 0x001fe20000000f00 */
[----:B------:R-:W-:-:S05]  /*15890*/  @P2 IMAD.MOV.U32 R7, RZ, RZ, R9 ;  /* 0x000000ffff072224 */ /* 0x000fca00078e0009 */
[----:B------:R0:W-:Y:S01]  /*158a0*/  @P2 STG.E desc[UR36][R6.64+0x224], R95 ;  /* 0x0002245f06002986 */ /* 0x0001e2000c101924 */
[----:B------:R-:W-:Y:S01]  /*158b0*/  ISETP.GT.AND P2, PT, R0, 0x91, P0 ;  /* 0x000000910000780c */ /* 0x000fe20000744270 */
[----:B------:R-:W-:Y:S01]  /*158c0*/  FMUL R13, R98, R2 ;  /* 0x00000002620d7220 */ /* 0x000fe20000400000 */
[C---:B------:R-:W-:Y:S01]  /*158d0*/  ISETP.GT.AND P5, PT, R0.reuse, 0x99, P1 ;  /* 0x000000990000780c */ /* 0x040fe20000fa4270 */
[----:B------:R1:W-:Y:S01]  /*158e0*/  @P3 STG.E desc[UR36][R4.64+0x240], R3 ;  /* 0x0002400304003986 */ /* 0x0003e2000c101924 */
[----:B------:R-:W-:-:S03]  /*158f0*/  ISETP.GT.AND P3, PT, R0, 0x98, P1 ;  /* 0x000000980000780c */ /* 0x000fc60000f64270 */
[----:B------:R-:W-:Y:S01]  /*15900*/  @P6 STG.E desc[UR36][R4.64+0x244], R97 ;  /* 0x0002446104006986 */ /* 0x000fe2000c101924 */
[----:B------:R-:W-:Y:S02]  /*15910*/  ISETP.GT.AND P6, PT, R0, 0x98, P0 ;  /* 0x000000980000780c */ /* 0x000fe400007c4270 */
[----:B0-----:R-:W-:Y:S02]  /*15920*/  @P4 MOV R6, R8 ;  /* 0x0000000800064202 */ /* 0x001fe40000000f00 */
        /* <DEDUP_REMOVED lines=13> */
[C---:B------:R-:W-:Y:S02]  /*15a00*/  ISETP.GT.AND P3, PT, R0.reuse, 0xa0, P0 ;  /* 0x000000a00000780c */ /* 0x040fe40000764270 */
[----:B0-----:R-:W-:Y:S01]  /*15a10*/  @P6 MOV R6, R8 ;  /* 0x0000000800066202 */ /* 0x001fe20000000f00 */
[----:B------:R-:W-:Y:S01]  /*15a20*/  @P6 IMAD.MOV.U32 R7, RZ, RZ, R9 ;  /* 0x000000ffff076224 */ /* 0x000fe200078e0009 */
[C---:B------:R-:W-:Y:S01]  /*15a30*/  ISETP.GT.AND P2, PT, R0.reuse, 0xa0, P1 ;  /* 0x000000a00000780c */ /* 0x040fe20000f44270 */
[-C--:B------:R-:W-:Y:S01]  /*15a40*/  FMUL R103, R103, R2.reuse ;  /* 0x0000000267677220 */ /* 0x080fe20000400000 */
[-C--:B------:R-:W-:Y:S02]  /*15a50*/  FMUL R105, R105, R2.reuse ;  /* 0x0000000269697220 */ /* 0x080fe40000400000 */
[----:B------:R0:W-:Y:S01]  /*15a60*/  @P6 STG.E desc[UR36][R6.64+0x260], R3 ;  /* 0x0002600306006986 */ /* 0x0001e2000c101924 */
[----:B------:R-:W-:Y:S01]  /*15a70*/  ISETP.GT.AND P6, PT, R0, 0xa1, P0 ;  /* 0x000000a10000780c */ /* 0x000fe200007c4270 */
[-C--:B------:R-:W-:Y:S01]  /*15a80*/  FMUL R13, R104, R2.reuse ;  /* 0x00000002680d7220 */ /* 0x080fe20000400000 */
[----:B-1----:R-:W-:Y:S01]  /*15a90*/  FMUL R11, R106, R2 ;  /* 0x000000026a0b7220 */ /* 0x002fe20000400000 */
[----:B0-----:R-:W-:-:S02]  /*15aa0*/  @P4 MOV R6, R8 ;  /* 0x0000000800064202 */ /* 0x001fc40000000f00 */
        /* <DEDUP_REMOVED lines=18> */
[C---:B------:R-:W-:Y:S01]  /*15bd0*/  ISETP.GT.AND P6, PT, R0.reuse, 0xb1, P1 ;  /* 0x000000b10000780c */ /* 0x040fe20000fc4270 */
[----:B------:R-:W-:Y:S02]  /*15be0*/  FMUL R111, R111, R2 ;  /* 0x000000026f6f7220 */ /* 0x000fe40000400000 */
[----:B------:R1:W-:Y:S01]  /*15bf0*/  @P4 STG.E desc[UR36][R4.64+0x2a0], R3 ;  /* 0x0002a00304004986 */ /* 0x0003e2000c101924 */
[----:B------:R-:W-:-:S03]  /*15c00*/  ISETP.GT.AND P4, PT, R0, 0xb0, P1 ;  /* 0x000000b00000780c */ /* 0x000fc60000f84270 */
[----:B------:R-:W-:Y:S01]  /*15c10*/  @P2 STG.E desc[UR36][R4.64+0x2a4], R109 ;  /* 0x0002a46d04002986 */ /* 0x000fe2000c101924 */
[----:B0-----:R-:W-:Y:S02]  /*15c20*/  @P5 MOV R6, R8 ;  /* 0x0000000800065202 */ /* 0x001fe40000000f00 */
[----:B------:R-:W-:Y:S02]  /*15c30*/  @P5 MOV R7, R9 ;  /* 0x0000000900075202 */ /* 0x000fe40000000f00 */
[----:B------:R-:W-:-:S03]  /*15c40*/  ISETP.GT.AND P2, PT, R0, 0xb0, P0 ;  /* 0x000000b00000780c */ /* 0x000fc60000744270 */
[----:B------:R0:W-:Y:S01]  /*15c50*/  @P5 STG.E desc[UR36][R6.64+0x2a0], R13 ;  /* 0x0002a00d06005986 */ /* 0x0001e2000c101924 */
[-C--:B------:R-:W-:Y:S01]  /*15c60*/  FMUL R113, R113, R2.reuse ;  /* 0x0000000271717220 */ /* 0x080fe20000400000 */
[----:B-1----:R-:W-:Y:S01]  /*15c70*/  FMUL R3, R112, R2 ;  /* 0x0000000270037220 */ /* 0x002fe20000400000 */
        /* <DEDUP_REMOVED lines=8> */
[C---:B------:R-:W-:Y:S02]  /*15d00*/  ISETP.GT.AND P4, PT, R0.reuse, 0xb9, P1 ;  /* 0x000000b90000780c */ /* 0x040fe40000f84270 */
        /* <DEDUP_REMOVED lines=12> */
[----:B------:R-:W-:-:S03]  /*15dd0*/  FMUL R119, R119, R2 ;  /* 0x0000000277777220 */ /* 0x000fc60000400000 */
[----:B------:R-:W-:Y:S01]  /*15de0*/  @P4 STG.E desc[UR36][R4.64+0x2e4], R117 ;  /* 0x0002e47504004986 */ /* 0x000fe2000c101924 */
[----:B------:R-:W-:-:S03]  /*15df0*/  ISETP.GT.AND P4, PT, R0, 0xc1, P1 ;  /* 0x000000c10000780c */ /* 0x000fc60000f84270 */
[----:B------:R-:W-:Y:S01]  /*15e00*/  @P5 STG.E desc[UR36][R4.64+0x2e0], R13 ;  /* 0x0002e00d04005986 */ /* 0x000fe2000c101924 */
[----:B0-----:R-:W-:Y:S01]  /*15e10*/  @P6 IMAD.MOV.U32 R6, RZ, RZ, R8 ;  /* 0x000000ffff066224 */ /* 0x001fe200078e0008 */
[----:B------:R-:W-:Y:S02]  /*15e20*/  @P6 MOV R7, R9 ;  /* 0x0000000900076202 */ /* 0x000fe40000000f00 */
        /* <DEDUP_REMOVED lines=15> */
[----:B0-----:R-:W-:-:S02]  /*15f20*/  @P5 MOV R6, R8 ;  /* 0x0000000800065202 */ /* 0x001fc40000000f00 */
[----:B------:R-:W-:Y:S01]  /*15f30*/  @P5 MOV R7, R9 ;  /* 0x0000000900075202 */ /* 0x000fe20000000f00 */
[----:B------:R-:W-:-:S04]  /*15f40*/  FMUL R123, R123, R2 ;  /* 0x000000027b7b7220 */ /* 0x000fc80000400000 */
[----:B------:R0:W-:Y:S01]  /*15f50*/  @P5 STG.E desc[UR36][R6.64+0x300], R13 ;  /* 0x0003000d06005986 */ /* 0x0001e2000c101924 */
[-C--:B------:R-:W-:Y:S01]  /*15f60*/  FMUL R3, R124, R2.reuse ;  /* 0x000000027c037220 */ /* 0x080fe20000400000 */
[-C--:B------:R-:W-:Y:S01]  /*15f70*/  FMUL R125, R125, R2.reuse ;  /* 0x000000027d7d7220 */ /* 0x080fe20000400000 */
[----:B-1----:R-:W-:Y:S01]  /*15f80*/  FMUL R11, R126, R2 ;  /* 0x000000027e0b7220 */ /* 0x002fe20000400000 */
[----:B0-----:R-:W-:Y:S01]  /*15f90*/  @P2 IMAD.MOV.U32 R6, RZ, RZ, R8 ;  /* 0x000000ffff062224 */ /* 0x001fe200078e0008 */
[----:B------:R-:W-:-:S05]  /*15fa0*/  @P2 MOV R7, R9 ;  /* 0x0000000900072202 */ /* 0x000fca0000000f00 */
[----:B------:R0:W-:Y:S01]  /*15fb0*/  @P2 STG.E desc[UR36][R6.64+0x304], R123 ;  /* 0x0003047b06002986 */ /* 0x0001e2000c101924 */
[----:B------:R-:W-:-:S03]  /*15fc0*/  ISETP.GT.AND P2, PT, R0, 0xc9, P0 ;  /* 0x000000c90000780c */ /* 0x000fc60000744270 */
[----:B------:R-:W-:Y:S04]  /*15fd0*/  @P3 STG.E desc[UR36][R4.64+0x320], R3 ;  /* 0x0003200304003986 */ /* 0x000fe8000c101924 */
[----:B------:R-:W-:Y:S01]  /*15fe0*/  @P6 STG.E desc[UR36][R4.64+0x324], R125 ;  /* 0x0003247d04006986 */ /* 0x000fe2000c101924 */
[----:B0-----:R-:W-:Y:S01]  /*15ff0*/  @P4 MOV R6, R8 ;  /* 0x0000000800064202 */ /* 0x001fe20000000f00 */
[----:B------:R-:W-:-:S05]  /*16000*/  @P4 IMAD.MOV.U32 R7, RZ, RZ, R9 ;  /* 0x000000ffff074224 */ /* 0x000fca00078e0009 */
[----:B------:R0:W-:Y:S01]  /*16010*/  @P4 STG.E desc[UR36][R6.64+0x320], R11 ;  /* 0x0003200b06004986 */ /* 0x0001e2000c101924 */
[C---:B------:R-:W-:Y:S02]  /*16020*/  ISETP.GT.AND P4, PT, R0.reuse, 0xd0, P0 ;  /* 0x000000d00000780c */ /* 0x040fe40000784270 */
[C---:B------:R-:W-:Y:S02]  /*16030*/  ISETP.GT.AND P3, PT, R0.reuse, 0xd0, P1 ;  /* 0x000000d00000780c */ /* 0x040fe40000f64270 */
[C---:B------:R-:W-:Y:S01]  /*16040*/  ISETP.GT.AND P5, PT, R0.reuse, 0xd1, P1 ;  /* 0x000000d10000780c */ /* 0x040fe20000fa4270 */
[----:B------:R-:W-:Y:S01]  /*16050*/  FMUL R127, R127, R2 ;  /* 0x000000027f7f7220 */ /* 0x000fe20000400000 */
[----:B------:R-:W-:Y:S02]  /*16060*/  ISETP.GT.AND P6, PT, R0, 0xd1, P0 ;  /* 0x000000d10000780c */ /* 0x000fe400007c4270 */
[----:B0-----:R-:W-:Y:S02]  /*16070*/  @P2 MOV R6, R8 ;  /* 0x0000000800062202 */ /* 0x001fe40000000f00 */
[----:B------:R-:W-:Y:S01]  /*16080*/  @P2 MOV R7, R9 ;  /* 0x0000000900072202 */ /* 0x000fe20000000f00 */
[-C--:B------:R-:W-:Y:S01]  /*16090*/  FMUL R13, R128, R2.reuse ;  /* 0x00000002800d7220 */ /* 0x080fe20000400000 */
[-C--:B------:R-:W-:Y:S01]  /*160a0*/  FMUL R129, R129, R2.reuse ;  /* 0x0000000281817220 */ /* 0x080fe20000400000 */
[----:B------:R-:W-:-:S02]  /*160b0*/  FMUL R3, R130, R2 ;  /* 0x0000000282037220 */ /* 0x000fc40000400000 */
        /* <DEDUP_REMOVED lines=16> */
[----:B------:R-:W-:Y:S01]  /*161c0*/  ISETP.GT.AND P4, PT, R0, 0xe0, P1 ;  /* 0x000000e00000780c */ /* 0x000fe20000f84270 */
[----:B------:R-:W-:Y:S01]  /*161d0*/  FMUL R13, R134, R2 ;  /* 0x00000002860d7220 */ /* 0x000fe20000400000 */
[----:B------:R-:W-:Y:S01]  /*161e0*/  @P5 STG.E desc[UR36][R4.64+0x364], R133 ;  /* 0x0003648504005986 */ /* 0x000fe2000c101924 */
[----:B------:R-:W-:-:S03]  /*161f0*/  ISETP.GT.AND P5, PT, R0, 0xe0, P0 ;  /* 0x000000e00000780c */ /* 0x000fc600007a4270 */
[----:B------:R1:W-:Y:S01]  /*16200*/  @P2 STG.E desc[UR36][R4.64+0x360], R11 ;  /* 0x0003600b04002986 */ /* 0x0003e2000c101924 */
[----:B0-----:R-:W-:Y:S02]  /*16210*/  @P3 MOV R6, R8 ;  /* 0x0000000800063202 */ /* 0x001fe40000000f00 */
[-C--:B------:R-:W-:Y:S02]  /*16220*/  @P3 MOV R7, R9.reuse ;  /* 0x0000000900073202 */ /* 0x080fe40000000f00 */
[----:B------:R-:W-:Y:S01]  /*16230*/  ISETP.GT.AND P2, PT, R0, 0xe1, P1 ;  /* 0x000000e10000780c */ /* 0x000fe20000f44270 */
        /* <DEDUP_REMOVED lines=9> */
[----:B------:R1:W-:Y:S01]  /*162d0*/  @P4 STG.E desc[UR36][R4.64+0x380], R3 ;  /* 0x0003800304004986 */ /* 0x0003e2000c101924 */
[C---:B------:R-:W-:Y:S02]  /*162e0*/  ISETP.GT.AND P4, PT, R0.reuse, 0xe8, P0 ;  /* 0x000000e80000780c */ /* 0x040fe40000784270 */
[C---:B------:R-:W-:Y:S01]  /*162f0*/  ISETP.GT.AND P6, PT, R0.reuse, 0xe9, P1 ;  /* 0x000000e90000780c */ /* 0x040fe20000fc4270 */
[----:B------:R-:W-:Y:S01]  /*16300*/  @P2 STG.E desc[UR36][R4.64+0x384], R137 ;  /* 0x0003848904002986 */ /* 0x000fe2000c101924 */
[----:B------:R-:W-:Y:S02]  /*16310*/  ISETP.GT.AND P2, PT, R0, 0xe8, P1 ;  /* 0x000000e80000780c */ /* 0x000fe40000f44270 */
[----:B0-----:R-:W-:Y:S01]  /*16320*/  @P5 MOV R6, R8 ;  /* 0x0000000800065202 */ /* 0x001fe20000000f00 */
[----:B------:R-:W-:-:S02]  /*16330*/  @P5 IMAD.MOV.U32 R7, RZ, RZ, R9 ;  /* 0x000000ffff075224 */ /* 0x000fc400078e0009 */
[----:B------:R-:W-:-:S03]  /*16340*/  FMUL R139, R139, R2 ;  /* 0x000000028b8b7220 */ /* 0x000fc60000400000 */
[----:B------:R0:W-:Y:S01]  /*16350*/  @P5 STG.E desc[UR36][R6.64+0x380], R11 ;  /* 0x0003800b06005986 */ /* 0x0001e2000c101924 */
[----:B------:R-:W-:Y:S01]  /*16360*/  ISETP.GT.AND P5, PT, R0, 0xe9, P0 ;  /* 0x000000e90000780c */ /* 0x000fe200007a4270 */
[-C--:B-1----:R-:W-:Y:S01]  /*16370*/  FMUL R3, R140, R2.reuse ;  /* 0x000000028c037220 */ /* 0x082fe20000400000 */
[-C--:B------:R-:W-:Y:S01]  /*16380*/  FMUL R141, R141, R2.reuse ;  /* 0x000000028d8d7220 */ /* 0x080fe20000400000 */
[----:B------:R-:W-:Y:S01]  /*16390*/  FMUL R13, R142, R2 ;  /* 0x000000028e0d7220 */ /* 0x000fe20000400000 */
        /* <DEDUP_REMOVED lines=9> */
[C---:B------:R-:W-:Y:S01]  /*16430*/  ISETP.GT.AND P4, PT, R0.reuse, 0xf0, P0 ;  /* 0x000000f00000780c */ /* 0x040fe20000784270 */
[-C--:B------:R-:W-:Y:S01]  /*16440*/  FMUL R143, R143, R2.reuse ;  /* 0x000000028f8f7220 */ /* 0x080fe20000400000 */
[----:B------:R-:W-:Y:S01]  /*16450*/  ISETP.GT.AND P2, PT, R0, 0xf1, P1 ;  /* 0x000000f10000780c */ /* 0x000fe20000f44270 */
[----:B------:R-:W-:Y:S01]  /*16460*/  FMUL R11, R144, R2 ;  /* 0x00000002900b7220 */ /* 0x000fe20000400000 */
[----:B------:R-:W-:Y:S02]  /*16470*/  ISETP.GT.AND P6, PT, R0, 0xf1, P0 ;  /* 0x000000f10000780c */ /* 0x000fe400007c4270 */
[----:B0-----:R-:W-:Y:S01]  /*16480*/  @P5 MOV R6, R8 ;  /* 0x0000000800065202 */ /* 0x001fe20000000f00 */
[----:B------:R-:W-:Y:S02]  /*16490*/  @P5 IMAD.MOV.U32 R7, RZ, RZ, R9 ;  /* 0x000000ffff075224 */ /* 0x000fe400078e0009 */
[----:B------:R-:W-:-:S03]  /*164a0*/  FMUL R145, R145, R2 ;  /* 0x0000000291917220 */ /* 0x000fc60000400000 */
[----:B------:R0:W-:Y:S01]  /*164b0*/  @P5 STG.E desc[UR36][R6.64+0x3a4], R143 ;  /* 0x0003a48f06005986 */ /* 0x0001e2000c101924 */
[----:B------:R-:W-:-:S03]  /*164c0*/  ISETP.GT.AND P5, PT, R0, 0xf8, P0 ;  /* 0x000000f80000780c */ /* 0x000fc600007a4270 */
[----:B------:R1:W-:Y:S01]  /*164d0*/  @P3 STG.E desc[UR36][R4.64+0x3c0], R11 ;  /* 0x0003c00b04003986 */ /* 0x0003e2000c101924 */
[----:B------:R-:W-:Y:S01]  /*164e0*/  ISETP.GT.AND P3, PT, R0, 0xf8, P1 ;  /* 0x000000f80000780c */ /* 0x000fe20000f64270 */
[----:B------:R-:W-:Y:S01]  /*164f0*/  FMUL R3, R146, R2 ;  /* 0x0000000292037220 */ /* 0x000fe20000400000 */
[C---:B------:R-:W-:Y:S01]  /*16500*/  ISETP.GT.AND P1, PT, R0.reuse, 0xf9, P1 ;  /* 0x000000f90000780c */ /* 0x040fe20000f24270 */
[----:B------:R-:W-:Y:S01]  /*16510*/  @P2 STG.E desc[UR36][R4.64+0x3c4], R145 ;  /* 0x0003c49104002986 */ /* 0x000fe2000c101924 */
[----:B0-----:R-:W-:Y:S02]  /*16520*/  @P4 MOV R6, R8 ;  /* 0x0000000800064202 */ /* 0x001fe40000000f00 */
[----:B------:R-:W-:Y:S01]  /*16530*/  @P4 MOV R7, R9 ;  /* 0x0000000900074202 */ /* 0x000fe20000000f00 */
[-C--:B------:R-:W-:Y:S01]  /*16540*/  FMUL R147, R147, R2.reuse ;  /* 0x0000000293937220 */ /* 0x080fe20000400000 */
[----:B------:R-:W-:Y:S01]  /*16550*/  ISETP.GT.AND P0, PT, R0, 0xf9, P0 ;  /* 0x000000f90000780c */ /* 0x000fe20000704270 */
[----:B------:R-:W-:-:S02]  /*16560*/  FMUL R13, R148, R2 ;  /* 0x00000002940d7220 */ /* 0x000fc40000400000 */
[----:B------:R0:W-:Y:S01]  /*16570*/  @P4 STG.E desc[UR36][R6.64+0x3c0], R3 ;  /* 0x0003c00306004986 */ /* 0x0001e2000c101924 */
[-C--:B------:R-:W-:Y:S01]  /*16580*/  FMUL R149, R149, R2.reuse ;  /* 0x0000000295957220 */ /* 0x080fe20000400000 */
[-C--:B-1----:R-:W-:Y:S01]  /*16590*/  FMUL R11, R150, R2.reuse ;  /* 0x00000002960b7220 */ /* 0x082fe20000400000 */
[----:B------:R-:W-:Y:S01]  /*165a0*/  FMUL R151, R151, R2 ;  /* 0x0000000297977220 */ /* 0x000fe20000400000 */
[----:B0-----:R-:W-:Y:S01]  /*165b0*/  @P6 IMAD.MOV.U32 R6, RZ, RZ, R8 ;  /* 0x000000ffff066224 */ /* 0x001fe200078e0008 */
[----:B------:R-:W-:-:S05]  /*165c0*/  @P6 MOV R7, R9 ;  /* 0x0000000900076202 */ /* 0x000fca0000000f00 */
[----:B------:R-:W-:Y:S04]  /*165d0*/  @P6 STG.E desc[UR36][R6.64+0x3c4], R147 ;  /* 0x0003c49306006986 */ /* 0x000fe8000c101924 */
[----:B------:R-:W-:Y:S04]  /*165e0*/  @P3 STG.E desc[UR36][R4.64+0x3e0], R13 ;  /* 0x0003e00d04003986 */ /* 0x000fe8000c101924 */
[----:B------:R0:W-:Y:S02]  /*165f0*/  @P1 STG.E desc[UR36][R4.64+0x3e4], R149 ;  /* 0x0003e49504001986 */ /* 0x0001e4000c101924 */
[----:B0-----:R-:W-:Y:S01]  /*16600*/  @P5 MOV R4, R8 ;  /* 0x0000000800045202 */ /* 0x001fe20000000f00 */
[----:B------:R-:W-:-:S05]  /*16610*/  @P5 IMAD.MOV.U32 R5, RZ, RZ, R9 ;  /* 0x000000ffff055224 */ /* 0x000fca00078e0009 */
[----:B------:R0:W-:Y:S04]  /*16620*/  @P5 STG.E desc[UR36][R4.64+0x3e0], R11 ;  /* 0x0003e00b04005986 */ /* 0x0001e8000c101924 */
[----:B------:R0:W-:Y:S02]  /*16630*/  @P0 STG.E desc[UR36][R8.64+0x3e4], R151 ;  /* 0x0003e49708000986 */ /* 0x0001e4000c101924 */
.L_x_536:
[----:B------:R-:W-:Y:S05]  /*16640*/  BSYNC B0 ;  /* 0x0000000000007941 */ /* 0x000fea0003800000 */
.L_x_28:
[----:B0-----:R-:W5:Y:S04]  /*16650*/  LDL.LU R5, [R1+0x200] ;  /* 0x0002000001057983 */ /* 0x001f680000300800 */
[----:B------:R-:W5:Y:S01]  /*16660*/  LDL.LU R4, [R1+0x204] ;  /* 0x0002040001047983 */ /* 0x000f620000300800 */
[----:B------:R-:W-:Y:S01]  /*16670*/  ULDC UR4, c[0x0][0xc] ;  /* 0x0000030000047ab9 */ /* 0x000fe20000000800 */
[----:B------:R-:W-:Y:S01]  /*16680*/  ULDC UR5, c[0x0][0x10] ;  /* 0x0000040000057ab9 */ /* 0x000fe20000000800 */
[----:B------:R-:W5:Y:S01]  /*16690*/  LDC R3, c[0x0][0x14] ;  /* 0x00000500ff037b82 */ /* 0x000f620000000800 */
[----:B------:R-:W-:Y:S01]  /*166a0*/  UIMAD.WIDE.U32 UR4, UR4, UR5, URZ ;  /* 0x00000005040472a5 */ /* 0x000fe2000f8e003f */
[----:B------:R-:W-:Y:S01]  /*166b0*/  PRMT R0, RZ, 0x7610, R0 ;  /* 0x00007610ff007816 */ /* 0x000fe20000000000 */
[----:B------:R-:W-:Y:S01]  /*166c0*/  UMOV UR42, 0xffffffff ;  /* 0xffffffff002a7882 */ /* 0x000fe20000000000 */
[----:B------:R-:W-:-:S03]  /*166d0*/  UMOV UR43, 0xffffffff ;  /* 0xffffffff002b7882 */ /* 0x000fc60000000000 */
[----:B-----5:R-:W-:-:S04]  /*166e0*/  IMAD.WIDE.U32 R4, R3, UR4, R4 ;  /* 0x0000000403047c25 */ /* 0x020fc8000f8e0004 */
[----:B------:R-:W-:Y:S01]  /*166f0*/  IMAD R3, R3, UR5, RZ ;  /* 0x0000000503037c24 */ /* 0x000fe2000f8e02ff */
[----:B------:R-:W-:Y:S01]  /*16700*/  MOV R7, R4 ;  /* 0x0000000400077202 */ /* 0x000fe20000000f00 */
[----:B------:R-:W-:Y:S02]  /*16710*/  ULDC.64 UR4, c[0x0][0x650] ;  /* 0x0001940000047ab9 */ /* 0x000fe40000000a00 */
[----:B------:R-:W-:Y:S02]  /*16720*/  ISETP.GE.U32.AND P0, PT, R4, UR4, PT ;  /* 0x0000000404007c0c */ /* 0x000fe4000bf06070 */
[----:B------:R-:W-:-:S04]  /*16730*/  IADD3 R6, R5, R3, RZ ;  /* 0x0000000305067210 */ /* 0x000fc80007ffe0ff */
[----:B------:R-:W-:Y:S01]  /*16740*/  ISETP.GE.U32.AND.EX P0, PT, R6, UR5, PT, P0 ;  /* 0x0000000506007c0c */ /* 0x000fe2000bf06100 */
[----:B------:R0:W-:Y:S04]  /*16750*/  STL [R1+0x200], R6 ;  /* 0x0002000601007387 */ /* 0x0001e80000100800 */
[----:B------:R0:W-:Y:S08]  /*16760*/  STL [R1+0x204], R7 ;  /* 0x0002040701007387 */ /* 0x0001f00000100800 */
[----:B------:R-:W-:Y:S05]  /*16770*/  @P0 BRA `(.L_x_537) ;  /* 0x0000000400880947 */ /* 0x000fea0003800000 */
[----:B------:R-:W5:Y:S01]  /*16780*/  S2UR UR6, SR_CTAID.X ;  /* 0x00000000000679c3 */ /* 0x000f620000002500 */
[----:B------:R-:W-:Y:S01]  /*16790*/  ULDC.64 UR12, c[0x0][0x628] ;  /* 0x00018a00000c7ab9 */ /* 0x000fe20000000a00 */
[----:B------:R-:W-:Y:S01]  /*167a0*/  ULDC UR4, c[0x0][0x150] ;  /* 0x0000540000047ab9 */ /* 0x000fe20000000800 */
[----:B------:R-:W-:Y:S01]  /*167b0*/  ISETP.NE.U32.AND P0, PT, RZ, UR12, PT ;  /* 0x0000000cff007c0c */ /* 0x000fe2000bf05070 */
[----:B------:R-:W-:Y:S01]  /*167c0*/  ULDC UR15, c[0x0][0x630] ;  /* 0x00018c00000f7ab9 */ /* 0x000fe20000000800 */
[C---:B------:R-:W-:Y:S01]  /*167d0*/  R2UR UR16, R7.reuse ;  /* 0x00000000071072ca */ /* 0x040fe200000e0000 */
[----:B------:R-:W-:Y:S01]  /*167e0*/  ULDC UR19, c[0x0][0x154] ;  /* 0x0000550000137ab9 */ /* 0x000fe20000000800 */
[----:B------:R-:W-:Y:S01]  /*167f0*/  ISETP.NE.AND.EX P0, PT, RZ, UR13, PT, P0 ;  /* 0x0000000dff007c0c */ /* 0x000fe2000bf05300 */
[----:B------:R-:W0:Y:S01]  /*16800*/  S2UR UR18, SR_CTAID.Y ;  /* 0x00000000001279c3 */ /* 0x000e220000002600 */
[----:B------:R-:W-:Y:S02]  /*16810*/  R2UR UR17, R6 ;  /* 0x00000000061172ca */ /* 0x000fe400000e0000 */
[----:B------:R-:W-:-:S02]  /*16820*/  R2UR UR10, R7 ;  /* 0x00000000070a72ca */ /* 0x000fc400000e0000 */
[----:B------:R-:W-:Y:S02]  /*16830*/  R2UR UR11, R6 ;  /* 0x00000000060b72ca */ /* 0x000fe400000e0000 */
[----:B-----5:R-:W-:-:S05]  /*16840*/  I2FP.F32.U32 R0, UR6 ;  /* 0x0000000600007c45 */ /* 0x020fca0008201000 */
[----:B------:R-:W-:-:S04]  /*16850*/  FMUL R0, R0, UR4 ;  /* 0x0000000400007c20 */ /* 0x000fc80008400000 */
[----:B------:R0:W0:Y:S01]  /*16860*/  F2I.U32.TRUNC.NTZ R3, R0 ;  /* 0x0000000000037305 */ /* 0x000022000020f000 */
[----:B------:R-:W-:Y:S05]  /*16870*/  @!P0 BRA `(.L_x_538) ;  /* 0x0000000000308947 */ /* 0x000fea0003800000 */
        /* <DEDUP_REMOVED lines=12> */
.L_x_538:
[----:B------:R-:W-:Y:S01]  /*16940*/  USHF.R.U64 UR43, UR10, UR15, UR11 ;  /* 0x0000000f0a2b7299 */ /* 0x000fe2000800120b */
[----:B0-----:R-:W-:Y:S01]  /*16950*/  I2FP.F32.U32 R0, UR18 ;  /* 0x0000001200007c45 */ /* 0x001fe20008201000 */
[----:B------:R-:W-:Y:S02]  /*16960*/  USHF.R.U32.HI UR4, URZ, UR15, UR11 ;  /* 0x0000000f3f047299 */ /* 0x000fe4000801160b */
        /* <DEDUP_REMOVED lines=8> */
[----:B------:R-:W-:Y:S01]  /*169f0*/  UIMAD.WIDE.U32 UR8, UR10, UR12, UR8 ;  /* 0x0000000c0a0872a5 */ /* 0x000fe2000f8e0008 */
[----:B------:R-:W-:Y:S01]  /*16a00*/  R2UR UR12, R3 ;  /* 0x00000000030c72ca */ /* 0x000fe200000e0000 */
[----:B------:R-:W-:Y:S01]  /*16a10*/  UIMAD UR10, UR10, UR13, UR4 ;  /* 0x0000000d0a0a72a4 */ /* 0x000fe2000f8e0204 */
[----:B------:R-:W-:Y:S01]  /*16a20*/  ULDC UR11, c[0x0][0x618] ;  /* 0x00018600000b7ab9 */ /* 0x000fe20000000800 */
[----:B------:R-:W-:Y:S02]  /*16a30*/  ULDC UR21, c[0x0][0x658] ;  /* 0x0001960000157ab9 */ /* 0x000fe40000000800 */
[----:B------:R-:W-:Y:S01]  /*16a40*/  UIADD3 UR9, UR9, UR10, URZ ;  /* 0x0000000a09097290 */ /* 0x000fe2000fffe03f */
[----:B------:R-:W-:Y:S01]  /*16a50*/  UMOV UR15, 0xffffffff ;  /* 0xffffffff000f7882 */ /* 0x000fe20000000000 */
[----:B------:R-:W-:Y:S01]  /*16a60*/  ULDC.64 UR4, c[0x0][0x640] ;  /* 0x0001900000047ab9 */ /* 0x000fe20000000a00 */
[----:B------:R-:W-:Y:S01]  /*16a70*/  USHF.L.U32 UR15, UR15, UR21, URZ ;  /* 0x000000150f0f7299 */ /* 0x000fe2000800063f */
[----:B------:R-:W-:Y:S01]  /*16a80*/  ISETP.NE.U32.AND P0, PT, RZ, UR4, PT ;  /* 0x00000004ff007c0c */ /* 0x000fe2000bf05070 */
[----:B------:R-:W-:-:S02]  /*16a90*/  USHF.R.U64 UR16, UR8, UR11, UR9 ;  /* 0x0000000b08107299 */ /* 0x000fc40008001209 */
[----:B------:R-:W-:Y:S01]  /*16aa0*/  USHF.R.U32.HI UR8, URZ, UR11, UR9 ;  /* 0x0000000b3f087299 */ /* 0x000fe20008011609 */
[----:B0-----:R-:W-:Y:S01]  /*16ab0*/  R2UR UR14, R0 ;  /* 0x00000000000e72ca */ /* 0x001fe200000e0000 */
[----:B------:R-:W-:Y:S01]  /*16ac0*/  ULDC UR17, c[0x0][0x608] ;  /* 0x0001820000117ab9 */ /* 0x000fe20000000800 */
[----:B------:R-:W-:Y:S01]  /*16ad0*/  ULOP3.LUT UR41, URZ, UR15, URZ, 0x33, !UPT ;  /* 0x0000000f3f297292 */ /* 0x000fe2000f8e333f */
[----:B------:R-:W-:Y:S01]  /*16ae0*/  ISETP.NE.AND.EX P0, PT, RZ, UR5, PT, P0 ;  /* 0x00000005ff007c0c */ /* 0x000fe2000bf05300 */
[----:B------:R-:W-:Y:S02]  /*16af0*/  USHF.R.U64 UR15, UR16, UR17, UR8 ;  /* 0x00000011100f7299 */ /* 0x000fe40008001208 */
[----:B------:R-:W-:Y:S02]  /*16b00*/  USHF.R.U32.HI UR8, URZ, UR17, UR8 ;  /* 0x000000113f087299 */ /* 0x000fe40008011608 */
[----:B------:R-:W-:Y:S02]  /*16b10*/  UIADD3 UR12, -UR12, URZ, URZ ;  /* 0x0000003f0c0c7290 */ /* 0x000fe4000fffe13f */
[----:B------:R-:W-:Y:S01]  /*16b20*/  USHF.R.U64 UR17, UR15, UR21, UR8 ;  /* 0x000000150f117299 */ /* 0x000fe20008001208 */
[----:B------:R-:W-:Y:S01]  /*16b30*/  UMOV UR19, 0x1 ;  /* 0x0000000100137882 */ /* 0x000fe20000000000 */
[----:B------:R-:W-:Y:S01]  /*16b40*/  ULDC UR13, c[0x0][0x144] ;  /* 0x00005100000d7ab9 */ /* 0x000fe20000000800 */
[----:B------:R-:W-:Y:S01]  /*16b50*/  ULDC UR7, c[0x0][0x600] ;  /* 0x0001800000077ab9 */ /* 0x000fe20000000800 */
[----:B------:R-:W-:-:S02]  /*16b60*/  USHF.L.U32 UR24, UR19, UR21, URZ ;  /* 0x0000001513187299 */ /* 0x000fc4000800063f */
[----:B------:R-:W-:Y:S02]  /*16b70*/  USHF.R.U32.HI UR8, URZ, UR21, UR8 ;  /* 0x000000153f087299 */ /* 0x000fe40008011608 */
[----:B------:R-:W-:Y:S02]  /*16b80*/  UIMAD UR21, UR13, UR12, UR6 ;  /* 0x0000000c0d1572a4 */ /* 0x000fe4000f8e0206 */
[----:B------:R-:W-:Y:S02]  /*16b90*/  UIADD3 UR20, UR7, -0x1, URZ ;  /* 0xffffffff07147890 */ /* 0x000fe4000fffe03f */
[----:B------:R-:W-:Y:S01]  /*16ba0*/  UIADD3 UR19, -UR14, URZ, URZ ;  /* 0x0000003f0e137290 */ /* 0x000fe2000fffe13f */
        /* <DEDUP_REMOVED lines=17> */
.L_x_539:
[----:B------:R-:W-:Y:S01]  /*16cc0*/  UISETP.NE.AND UP0, UPT, UR45, URZ, UPT ;  /* 0x0000003f2d00728c */ /* 0x000fe2000bf05270 */
[----:B------:R-:W-:Y:S01]  /*16cd0*/  IMAD.MOV.U32 R0, RZ, RZ, 0x1 ;  /* 0x00000001ff007424 */ /* 0x000fe200078e00ff */
[----:B------:R-:W-:Y:S02]  /*16ce0*/  USHF.R.U64 UR4, UR6, UR22, UR8 ;  /* 0x0000001606047299 */ /* 0x000fe40008001208 */
[----:B------:R-:W-:Y:S02]  /*16cf0*/  ULOP3.LUT UR41, UR15, UR41, URZ, 0xc0, !UPT ;  /* 0x000000290f297292 */ /* 0x000fe4000f8ec03f */
[----:B------:R-:W-:Y:S02]  /*16d00*/  UIADD3 UR5, -UR4, URZ, URZ ;  /* 0x0000003f04057290 */ /* 0x000fe4000fffe13f */
[----:B------:R-:W-:Y:S02]  /*16d10*/  UIMAD UR41, UR24, UR4, UR41 ;  /* 0x00000004182972a4 */ /* 0x000fe4000f8e0229 */
[----:B------:R-:W-:-:S02]  /*16d20*/  ULOP3.LUT UR16, UR16, UR20, URZ, 0xc0, !UPT ;  /* 0x0000001410107292 */ /* 0x000fc4000f8ec03f */
[----:B------:R-:W-:Y:S02]  /*16d30*/  @UP0 UIMAD UR21, UR25, UR19, UR18 ;  /* 0x00000013191502a4 */ /* 0x000fe4000f8e0212 */
[----:B------:R-:W-:-:S03]  /*16d40*/  UIMAD UR4, UR5, UR23, UR17 ;  /* 0x00000017050472a4 */ /* 0x000fc6000f8e0211 */
[----:B------:R-:W-:Y:S01]  /*16d50*/  ULDC UR5, c[0x0][0x610] ;  /* 0x0001840000057ab9 */ /* 0x000fe20000000800 */
[----:B------:R-:W-:Y:S02]  /*16d60*/  UIMAD UR4, UR4, UR7, UR16 ;  /* 0x00000007040472a4 */ /* 0x000fe4000f8e0210 */
[----:B------:R-:W-:-:S04]  /*16d70*/  UIMAD UR41, UR41, UR5, UR21 ;  /* 0x00000005292972a4 */ /* 0x000fc8000f8e0215 */
[----:B------:R-:W-:Y:S02]  /*16d80*/  USEL UR42, UR4, UR41, !UP0 ;  /* 0x00000029042a7287 */ /* 0x000fe4000c000000 */
[----:B------:R-:W-:-:S12]  /*16d90*/  USEL UR41, UR41, UR4, !UP0 ;  /* 0x0000000429297287 */ /* 0x000fd8000c000000 */
.L_x_537:
[----:B------:R-:W-:-:S13]  /*16da0*/  LOP3.LUT P0, RZ, R0, 0xff, RZ, 0xc0, !PT ;  /* 0x000000ff00ff7812 */ /* 0x000fda000780c0ff */
[----:B------:R-:W-:Y:S05]  /*16db0*/  @P0 BRA `(.L_x_540) ;  /* 0xfffffea000dc0947 */ /* 0x000fea000383ffff */
[----:B------:R-:W-:Y:S05]  /*16dc0*/  EXIT ;  /* 0x000000000000794d */ /* 0x000fea0003800000 */
.L_x_3:
[----:B------:R-:W2:Y:S01]  /*16dd0*/  LDL R5, [R1+0x204] ;  /* 0x0002040001057983 */ /* 0x000ea20000100800 */
[----:B------:R-:W-:-:S03]  /*16de0*/  ULDC.64 UR8, c[0x0][0x650] ;  /* 0x0001940000087ab9 */ /* 0x000fc60000000a00 */
[----:B------:R-:W3:Y:S01]  /*16df0*/  LDL R4, [R1+0x200] ;  /* 0x0002000001047983 */ /* 0x000ee20000100800 */
[----:B------:R-:W-:Y:S01]  /*16e00*/  PRMT R0, RZ, 0x7610, R0 ;  /* 0x00007610ff007816 */ /* 0x000fe20000000000 */
[----:B------:R-:W-:Y:S01]  /*16e10*/  IMAD.MOV.U32 R9, RZ, RZ, -0x1 ;  /* 0xffffffffff097424 */ /* 0x000fe200078e00ff */
[----:B------:R-:W-:Y:S02]  /*16e20*/  MOV R3, 0xffffffff ;  /* 0xffffffff00037802 */ /* 0x000fe40000000f00 */
[----:B------:R-:W-:Y:S02]  /*16e30*/  MOV R2, 0xffffffff ;  /* 0xffffffff00027802 */ /* 0x000fe40000000f00 */
[----:B--2---:R-:W-:-:S04]  /*16e40*/  ISETP.GE.U32.AND P0, PT, R5, UR8, PT ;  /* 0x0000000805007c0c */ /* 0x004fc8000bf06070 */
[----:B---3--:R-:W-:-:S13]  /*16e50*/  ISETP.GE.U32.AND.EX P0, PT, R4, UR9, PT, P0 ;  /* 0x0000000904007c0c */ /* 0x008fda000bf06100 */
[----:B------:R-:W-:Y:S05]  /*16e60*/  @P0 BRA `(.L_x_541) ;  /* 0x00000004008c0947 */ /* 0x000fea0003800000 */
[----:B------:R-:W-:Y:S01]  /*16e70*/  I2FP.F32.U32 R0, UR4 ;  /* 0x0000000400007c45 */ /* 0x000fe20008201000 */
[----:B0-----:R-:W-:Y:S01]  /*16e80*/  ULDC.64 UR16, c[0x0][0x628] ;  /* 0x00018a0000107ab9 */ /* 0x001fe20000000a00 */
        /* <DEDUP_REMOVED lines=24> */
.L_x_542:
        /* <DEDUP_REMOVED lines=24> */
[----:B------:R-:W-:Y:S01]  /*17190*/  UMOV UR19, 0x1 ;  /* 0x0000000100137882 */ /* 0x000fe20000000000 */
[----:B------:R-:W-:Y:S01]  /*171a0*/  ULDC UR20, c[0x0][0x608] ;  /* 0x0001820000147ab9 */ /* 0x000fe20000000800 */
[----:B------:R-:W-:Y:S01]  /*171b0*/  USHF.L.U32 UR26, UR19, UR23, URZ ;  /* 0x00000017131a7299 */ /* 0x000fe2000800063f */
[----:B------:R-:W-:Y:S01]  /*171c0*/  ISETP.NE.AND.EX P0, PT, RZ, UR9, PT, P0 ;  /* 0x00000009ff007c0c */ /* 0x000fe2000bf05300 */
[----:B------:R-:W-:Y:S02]  /*171d0*/  USHF.R.U64 UR19, UR18, UR20, UR11 ;  /* 0x0000001412137299 */ /* 0x000fe4000800120b */
[----:B------:R-:W-:Y:S02]  /*171e0*/  USHF.R.U32.HI UR11, URZ, UR20, UR11 ;  /* 0x000000143f0b7299 */ /* 0x000fe4000801160b */
[----:B------:R-:W-:-:S02]  /*171f0*/  UIADD3 UR15, -UR15, URZ, URZ ;  /* 0x0000003f0f0f7290 */ /* 0x000fc4000fffe13f */
[----:B------:R-:W-:Y:S01]  /*17200*/  USHF.R.U64 UR20, UR19, UR23, UR11 ;  /* 0x0000001713147299 */ /* 0x000fe2000800120b */
[----:B------:R-:W-:Y:S01]  /*17210*/  ULDC UR16, c[0x0][0x144] ;  /* 0x0000510000107ab9 */ /* 0x000fe20000000800 */
[----:B------:R-:W-:Y:S01]  /*17220*/  ULDC UR6, c[0x0][0x600] ;  /* 0x0001800000067ab9 */ /* 0x000fe20000000800 */
[----:B------:R-:W-:Y:S02]  /*17230*/  USHF.R.U32.HI UR11, URZ, UR23, UR11 ;  /* 0x000000173f0b7299 */ /* 0x000fe4000801160b */
[----:B------:R-:W-:Y:S02]  /*17240*/  UIMAD UR23, UR16, UR15, UR4 ;  /* 0x0000000f101772a4 */ /* 0x000fe4000f8e0204 */
[----:B------:R-:W-:Y:S02]  /*17250*/  UIADD3 UR22, UR6, -0x1, URZ ;  /* 0xffffffff06167890 */ /* 0x000fe4000fffe03f */
[----:B------:R-:W-:Y:S02]  /*17260*/  ULOP3.LUT UR27, URZ, UR13, URZ, 0x33, !UPT ;  /* 0x0000000d3f1b7292 */ /* 0x000fe4000f8e333f */
        /* <DEDUP_REMOVED lines=18> */
.L_x_543:
[----:B------:R-:W-:Y:S01]  /*17390*/  UISETP.NE.AND UP0, UPT, UR45, URZ, UPT ;  /* 0x0000003f2d00728c */ /* 0x000fe2000bf05270 */
[----:B------:R-:W-:Y:S01]  /*173a0*/  MOV R0, 0x1 ;  /* 0x0000000100007802 */ /* 0x000fe20000000f00 */
[----:B------:R-:W-:Y:S01]  /*173b0*/  USHF.R.U64 UR8, UR4, UR24, UR11 ;  /* 0x0000001804087299 */ /* 0x000fe2000800120b */
[----:B------:R-:W-:Y:S01]  /*173c0*/  MOV R9, UR5 ;  /* 0x0000000500097c02 */ /* 0x000fe20008000f00 */
[----:B------:R-:W-:Y:S02]  /*173d0*/  ULOP3.LUT UR4, UR19, UR27, URZ, 0xc0, !UPT ;  /* 0x0000001b13047292 */ /* 0x000fe4000f8ec03f */
[----:B------:R-:W-:Y:S02]  /*173e0*/  ULOP3.LUT UR18, UR18, UR22, URZ, 0xc0, !UPT ;  /* 0x0000001612127292 */ /* 0x000fe4000f8ec03f */
[----:B------:R-:W-:-:S03]  /*173f0*/  UIMAD UR4, UR26, UR8, UR4 ;  /* 0x000000081a0472a4 */ /* 0x000fc6000f8e0204 */
[----:B------:R-:W-:Y:S02]  /*17400*/  @UP0 UIMAD UR23, UR28, UR21, UR7 ;  /* 0x000000151c1702a4 */ /* 0x000fe4000f8e0207 */
[----:B------:R-:W-:-:S03]  /*17410*/  UIADD3 UR7, -UR8, URZ, URZ ;  /* 0x0000003f08077290 */ /* 0x000fc6000fffe13f */
[----:B------:R-:W-:Y:S01]  /*17420*/  ULDC UR8, c[0x0][0x610] ;  /* 0x0001840000087ab9 */ /* 0x000fe20000000800 */
[----:B------:R-:W-:Y:S02]  /*17430*/  UIMAD UR7, UR7, UR25, UR20 ;  /* 0x00000019070772a4 */ /* 0x000fe4000f8e0214 */
[----:B------:R-:W-:Y:S02]  /*17440*/  UIMAD UR4, UR4, UR8, UR23 ;  /* 0x00000008040472a4 */ /* 0x000fe4000f8e0217 */
[----:B------:R-:W-:-:S04]  /*17450*/  UIMAD UR7, UR7, UR6, UR18 ;  /* 0x00000006070772a4 */ /* 0x000fc8000f8e0212 */
[----:B------:R-:W-:Y:S02]  /*17460*/  USEL UR6, UR7, UR4, !UP0 ;  /* 0x0000000407067287 */ /* 0x000fe4000c000000 */
[----:B------:R-:W-:-:S04]  /*17470*/  USEL UR4, UR4, UR7, !UP0 ;  /* 0x0000000704047287 */ /* 0x000fc8000c000000 */
[----:B------:R-:W-:Y:S02]  /*17480*/  IMAD.U32 R2, RZ, RZ, UR6 ;  /* 0x00000006ff027e24 */ /* 0x000fe4000f8e00ff */
[----:B------:R-:W-:-:S07]  /*17490*/  MOV R3, UR4 ;  /* 0x0000000400037c02 */ /* 0x000fce0008000f00 */
.L_x_541:
[----:B------:R-:W-:-:S08]  /*174a0*/  NOP ;  /* 0x0000000000007918 */ /* 0x000fd00000000000 */
[----:B0-----:R-:W0:-:S00]  /*174b0*/  USETMAXREG.DEALLOC.CTAPOOL 0x18 ;  /* 0x00000018000079c8 */ /* 0x001e0000080e0500 */
[----:B------:R-:W-:-:S13]  /*174c0*/  ISETP.NE.AND P0, PT, RZ, UR10, PT ;  /* 0x0000000aff007c0c */ /* 0x000fda000bf05270 */
[----:B------:R-:W-:Y:S05]  /*174d0*/  @P0 EXIT ;  /* 0x000000000000094d */ /* 0x000fea0003800000 */
[----:B0-----:R-:W-:Y:S01]  /*174e0*/  LOP3.LUT P0, RZ, R0, 0xff, RZ, 0xc0, !PT ;  /* 0x000000ff00ff7812 */ /* 0x001fe2000780c0ff */
[----:B------:R-:W-:Y:S01]  /*174f0*/  IMAD.MOV.U32 R6, RZ, RZ, RZ ;  /* 0x000000ffff067224 */ /* 0x000fe200078e00ff */
[----:B------:R-:W-:-:S11]  /*17500*/  MOV R0, 0x1 ;  /* 0x0000000100007802 */ /* 0x000fd60000000f00 */
[----:B------:R-:W-:Y:S05]  /*17510*/  @!P0 BRA `(.L_x_544) ;  /* 0x0000000c005c8947 */ /* 0x000fea0003800000 */
[----:B------:R-:W0:Y:S01]  /*17520*/  S2R R4, SR_TID.X ;  /* 0x0000000000047919 */ /* 0x000e220000002100 */
[----:B------:R-:W-:Y:S01]  /*17530*/  ULDC UR4, c[0x0][0x28c] ;  /* 0x0000a30000047ab9 */ /* 0x000fe20000000800 */
[----:B------:R-:W-:Y:S01]  /*17540*/  ULDC UR6, c[0x0][0x658] ;  /* 0x0001960000067ab9 */ /* 0x000fe20000000800 */
[----:B------:R-:W-:Y:S01]  /*17550*/  UIADD3 UR10, UR4, 0x1f, URZ ;  /* 0x0000001f040a7890 */ /* 0x000fe2000fffe03f */
[----:B------:R-:W-:Y:S01]  /*17560*/  BSSY B0, `(.L_x_544) ;  /* 0x00000d2000007945 */ /* 0x000fe20003800000 */
[----:B------:R-:W-:Y:S01]  /*17570*/  UMOV UR7, 0xffffffff ;  /* 0xffffffff00077882 */ /* 0x000fe20000000000 */
[----:B------:R-:W-:Y:S01]  /*17580*/  ULDC UR5, c[0x0][0x600] ;  /* 0x0001800000057ab9 */ /* 0x000fe20000000800 */
[----:B------:R-:W-:Y:S01]  /*17590*/  UMOV UR9, 0x1 ;  /* 0x0000000100097882 */ /* 0x000fe20000000000 */
[----:B------:R-:W-:Y:S01]  /*175a0*/  USHF.L.U32 UR7, UR7, UR6, URZ ;  /* 0x0000000607077299 */ /* 0x000fe2000800063f */
[----:B------:R-:W-:Y:S01]  /*175b0*/  MOV R8, 0x1 ;  /* 0x0000000100087802 */ /* 0x000fe20000000f00 */
[----:B------:R-:W-:Y:S01]  /*175c0*/  UIADD3 UR4, UR5, -0x1, URZ ;  /* 0xffffffff05047890 */ /* 0x000fe2000fffe03f */
[----:B------:R-:W-:Y:S01]  /*175d0*/  MOV R0, 0x1 ;  /* 0x0000000100007802 */ /* 0x000fe20000000f00 */
[----:B------:R-:W-:Y:S01]  /*175e0*/  USHF.R.S32.HI UR11, URZ, 0x1f, UR10 ;  /* 0x0000001f3f0b7899 */ /* 0x000fe2000801140a */
[----:B------:R-:W-:Y:S01]  /*175f0*/  IMAD.MOV.U32 R6, RZ, RZ, RZ ;  /* 0x000000ffff067224 */ /* 0x000fe200078e00ff */
[----:B------:R-:W-:Y:S01]  /*17600*/  ULDC UR8, c[0x0][0xc] ;  /* 0x0000030000087ab9 */ /* 0x000fe20000000800 */
[----:B------:R-:W-:-:S02]  /*17610*/  USHF.L.U32 UR5, UR9, UR6, URZ ;  /* 0x0000000609057299 */ /* 0x000fc4000800063f */
[----:B------:R-:W-:Y:S01]  /*17620*/  ULEA.HI UR11, UR11, UR10, URZ, 0x5 ;  /* 0x0000000a0b0b7291 */ /* 0x000fe2000f8f283f */
[----:B------:R-:W-:Y:S01]  /*17630*/  ULDC UR9, c[0x0][0x10] ;  /* 0x0000040000097ab9 */ /* 0x000fe20000000800 */
[----:B------:R-:W-:Y:S02]  /*17640*/  ULOP3.LUT UR6, URZ, UR7, URZ, 0x33, !UPT ;  /* 0x000000073f067292 */ /* 0x000fe4000f8e333f */
[----:B------:R-:W-:Y:S01]  /*17650*/  UIMAD.WIDE.U32 UR8, UR8, UR9, URZ ;  /* 0x00000009080872a5 */ /* 0x000fe2000f8e003f */
[----:B------:R-:W-:Y:S01]  /*17660*/  ULDC UR7, c[0x0][0x14] ;  /* 0x0000050000077ab9 */ /* 0x000fe20000000800 */
[----:B------:R-:W-:Y:S02]  /*17670*/  USHF.R.S32.HI UR18, URZ, 0x5, UR11 ;  /* 0x000000053f127899 */ /* 0x000fe4000801140b */
[----:B------:R-:W-:Y:S02]  /*17680*/  UIMAD.WIDE.U32 UR20, UR8, UR7, URZ ;  /* 0x00000007081472a5 */ /* 0x000fe4000f8e003f */
[----:B------:R-:W-:-:S02]  /*17690*/  UIMAD UR13, UR9, UR7, URZ ;  /* 0x00000007090d72a4 */ /* 0x000fc4000f8e023f */
[----:B------:R-:W-:Y:S01]  /*176a0*/  ULOP3.LUT UR24, UR40, 0x2, URZ, 0xfc, !UPT ;  /* 0x0000000228187892 */ /* 0x000fe2000f8efc3f */
[C---:B0-----:R-:W-:Y:S01]  /*176b0*/  LOP3.LUT P2, RZ, R4.reuse, 0x7f, RZ, 0xc0, !PT ;  /* 0x0000007f04ff7812 */ /* 0x041fe2000784c0ff */
[----:B------:R-:W-:Y:S01]  /*176c0*/  UIADD3 UR13, UR21, UR13, URZ ;  /* 0x0000000d150d7290 */ /* 0x000fe2000fffe03f */
[----:B------:R-:W-:Y:S01]  /*176d0*/  LOP3.LUT P0, RZ, R4, 0x1f, RZ, 0xc0, !PT ;  /* 0x0000001f04ff7812 */ /* 0x000fe2000780c0ff */
[----:B------:R-:W-:Y:S01]  /*176e0*/  UIADD3 UR25, UR18, 0x1, URZ ;  /* 0x0000000112197890 */ /* 0x000fe2000fffe03f */
[----:B------:R-:W-:Y:S02]  /*176f0*/  ULDC.64 UR22, c[0x0][0x198] ;  /* 0x0000660000167ab9 */ /* 0x000fe40000000a00 */
[----:B------:R-:W-:-:S13]  /*17700*/  PLOP3.LUT P0, PT, P0, P2, PT, 0x8a, 0x0 ;  /* 0x000000000000781c */ /* 0x000fda0000705172 */
.L_x_556:
[----:B------:R-:W-:-:S03]  /*17710*/  UMOV UR7, 0xffffffff ;  /* 0xffffffff00077882 */ /* 0x000fc60000000000 */
[----:B------:R-:W-:Y:S05]  /*17720*/  BRA.DIV UR7, `(.L_x_545) ;  /* 0x0000000e07ec7947 */ /* 0x000fea000b800000 */
[----:B------:R-:W-:-:S13]  /*17730*/  ELECT P6, URZ, PT ;  /* 0x00000000003f782f */ /* 0x000fda00038c0000 */
.L_x_568:
[----:B------:R-:W0:Y:S01]  /*17740*/  LDC R4, c[0x0][0x28c] ;  /* 0x0000a300ff047b82 */ /* 0x000e220000000800 */
[----:B------:R-:W-:Y:S01]  /*17750*/  BSSY B1, `(.L_x_546) ;  /* 0x0000035000017945 */ /* 0x000fe20003800000 */
[----:B0-----:R-:W-:-:S13]  /*17760*/  ISETP.LT.OR P6, PT, R4, 0x1, !P6 ;  /* 0x000000010400780c */ /* 0x001fda00077c1670 */
[----:B------:R-:W-:Y:S05]  /*17770*/  @P6 BRA `(.L_x_547) ;  /* 0x0000000000c86947 */ /* 0x000fea0003800000 */
[----:B------:R-:W-:Y:S01]  /*17780*/  SHF.L.U32 R11, R3, 0x8, RZ ;  /* 0x00000008030b7819 */ /* 0x000fe200000006ff */
[----:B------:R-:W-:Y:S01]  /*17790*/  IMAD.MOV.U32 R12, RZ, RZ, RZ ;  /* 0x000000ffff0c7224 */ /* 0x000fe200078e00ff */
[----:B------:R-:W-:Y:S01]  /*177a0*/  SHF.L.U32 R2, R2, 0x8, RZ ;  /* 0x0000000802027819 */ /* 0x000fe200000006ff */
[----:B------:R-:W-:Y:S01]  /*177b0*/  IMAD.MOV.U32 R4, RZ, RZ, R6 ;  /* 0x000000ffff047224 */ /* 0x000fe200078e0006 */
[----:B------:R-:W-:Y:S02]  /*177c0*/  MOV R14, UR25 ;  /* 0x00000019000e7c02 */ /* 0x000fe40008000f00 */
[----:B------:R-:W-:-:S07]  /*177d0*/  MOV R3, R0 ;  /* 0x0000000000037202 */ /* 0x000fce0000000f00 */
.L_x_551:
[----:B------:R-:W0:Y:S01]  /*177e0*/  S2R R10, SR_CgaCtaId ;  /* 0x00000000000a7919 */ /* 0x000e220000008800 */
[----:B------:R-:W-:Y:S01]  /*177f0*/  MOV R5, 0x400 ;  /* 0x0000040000057802 */ /* 0x000fe20000000f00 */
[----:B------:R-:W1:Y:S03]  /*17800*/  @!P2 LDC R7, c[0x0][0x500] ;  /* 0x00014000ff07ab82 */ /* 0x000e660000000800 */
[----:B0-----:R-:W-:Y:S02]  /*17810*/  LEA R13, R10, R5, 0x18 ;  /* 0x000000050a0d7211 */ /* 0x001fe400078ec0ff */
[----:B------:R-:W-:Y:S02]  /*17820*/  SHF.L.U32 R5, R3, 0x1f, RZ ;  /* 0x0000001f03057819 */ /* 0x000fe400000006ff */
[----:B------:R-:W-:-:S04]  /*17830*/  LEA R10, R4, R13, 0x3 ;  /* 0x0000000d040a7211 */ /* 0x000fc800078e18ff */
[----:B------:R-:W0:Y:S02]  /*17840*/  SYNCS.PHASECHK.TRANS64.TRYWAIT P1, [R10+URZ+0x28], R5 ;  /* 0x000028050a0075a7 */ /* 0x000e24000802017f */
[----:B01----:R-:W-:Y:S05]  /*17850*/  @!P1 BRA `(.L_x_548) ;  /* 0x0000000c00c09947 */ /* 0x003fea0003800000 */
.L_x_569:
[----:B------:R-:W-:Y:S01]  /*17860*/  UPRMT UR7, UR24, 0x9910, URZ ;  /* 0x0000991018077896 */ /* 0x000fe2000800003f */
[----:B------:R1:W-:Y:S03]  /*17870*/  @!P2 SYNCS.ARRIVE.TRANS64 RZ, [R10+URZ], R7 ;  /* 0x000000070affa9a7 */ /* 0x0003e6000800003f */
[----:B------:R-:W-:-:S06]  /*17880*/  UISETP.NE.AND UP0, UPT, UR7, 0x2, UPT ;  /* 0x000000020700788c */ /* 0x000fcc000bf05270 */
[----:B------:R-:W-:-:S13]  /*17890*/  PLOP3.LUT P1, PT, PT, PT, UP0, 0x80, 0x0 ;  /* 0x000000000000781c */ /* 0x000fda0003f2f008 */
[----:B-1----:R-:W-:Y:S05]  /*178a0*/  @P1 BRA `(.L_x_549) ;  /* 0x0000000000041947 */ /* 0x002fea0003800000 */
[----:B------:R-:W-:Y:S01]  /*178b0*/  BPT.TRAP 0x1 ;  /* 0x000000040000795c */ /* 0x000fe20000300000 */
.L_x_549:
[----:B------:R-:W-:Y:S05]  /*178c0*/  @P0 BRA `(.L_x_550) ;  /* 0x0000000000040947 */ /* 0x000fea0003800000 */
[----:B------:R-:W-:Y:S01]  /*178d0*/  BPT.TRAP 0x1 ;  /* 0x000000040000795c */ /* 0x000fe20000300000 */
.L_x_550:
[----:B------:R-:W-:Y:S01]  /*178e0*/  LEA R13, R4, R13, 0xf ;  /* 0x0000000d040d7211 */ /* 0x000fe200078e78ff */
[----:B------:R-:W-:Y:S01]  /*178f0*/  UIADD3 UR14, UP0, UR22, 0xf0, URZ ;  /* 0x000000f0160e7890 */ /* 0x000fe2000ff1e03f */
[----:B------:R-:W-:Y:S01]  /*17900*/  R2UR UR9, R10 ;  /* 0x000000000a0972ca */ /* 0x000fe200000e0000 */
[----:B------:R-:W-:Y:S01]  /*17910*/  UIADD3 UR26, UP1, UR22, 0x1f0, URZ ;  /* 0x000001f0161a7890 */ /* 0x000fe2000ff3e03f */
[----:B------:R-:W-:Y:S01]  /*17920*/  R2UR UR7, R13 ;  /* 0x000000000d0772ca */ /* 0x000fe200000e0000 */
[----:B------:R-:W-:Y:S01]  /*17930*/  UIADD3.X UR15, URZ, UR23, URZ, UP0, !UPT ;  /* 0x000000173f0f7290 */ /* 0x000fe200087fe43f */
[----:B------:R-:W-:Y:S01]  /*17940*/  R2UR UR11, R11 ;  /* 0x000000000b0b72ca */ /* 0x000fe200000e0000 */
[----:B------:R-:W-:Y:S01]  /*17950*/  VIADD R4, R4, 0x1 ;  /* 0x0000000104047836 */ /* 0x000fe20000000000 */
[----:B------:R-:W-:Y:S01]  /*17960*/  R2UR UR10, R12 ;  /* 0x000000000c0a72ca */ /* 0x000fe200000e0000 */
[----:B------:R-:W-:Y:S01]  /*17970*/  UIADD3.X UR27, URZ, UR23, URZ, UP1, !UPT ;  /* 0x000000173f1b7290 */ /* 0x000fe20008ffe43f */
[----:B------:R-:W-:Y:S01]  /*17980*/  R2UR UR12, R9 ;  /* 0x00000000090c72ca */ /* 0x000fe200000e0000 */
[----:B------:R-:W-:Y:S01]  /*17990*/  UMOV UR16, 0x0 ;  /* 0x0000000000107882 */ /* 0x000fe20000000000 */
[----:B------:R-:W-:Y:S01]  /*179a0*/  IADD3 R14, R14, -0x1, RZ ;  /* 0xffffffff0e0e7810 */ /* 0x000fe20007ffe0ff */
[----:B------:R-:W-:Y:S01]  /*179b0*/  UMOV UR17, 0x10000000 ;  /* 0x1000000000117882 */ /* 0x000fe20000000000 */
[----:B------:R-:W-:-:S02]  /*179c0*/  R2UR UR19, R2 ;  /* 0x00000000021372ca */ /* 0x000fc400000e0000 */
[----:B------:R-:W-:Y:S01]  /*179d0*/  ISETP.GT.AND P3, PT, R14, 0x1, PT ;  /* 0x000000010e00780c */ /* 0x000fe20003f64270 */
[----:B------:R-:W-:Y:S01]  /*179e0*/  UIADD3 UR8, UR7, 0x100, URZ ;  /* 0x0000010007087890 */ /* 0x000fe2000fffe03f */
[----:B------:R-:W-:Y:S01]  /*179f0*/  ISETP.NE.AND P1, PT, R4, 0x5, PT ;  /* 0x000000050400780c */ /* 0x000fe20003f25270 */
[----:B------:R-:W-:Y:S01]  /*17a00*/  UIADD3 UR7, UR7, 0x28100, URZ ;  /* 0x0002810007077890 */ /* 0x000fe2000fffe03f */
[----:B------:R-:W-:Y:S02]  /*17a10*/  IADD3 R12, R12, 0x20, RZ ;  /* 0x000000200c0c7810 */ /* 0x000fe40007ffe0ff */
[----:B0-----:R-:W-:Y:S02]  /*17a20*/  SEL R10, RZ, 0x1, P1 ;  /* 0x00000001ff0a7807 */ /* 0x001fe40000800000 */
[----:B------:R-:W-:Y:S02]  /*17a30*/  SEL R4, R4, RZ, P1 ;  /* 0x000000ff04047207 */ /* 0x000fe40000800000 */
[----:B------:R0:W-:Y:S01]  /*17a40*/  UTMALDG.3D [UR8], [UR14], desc[UR16] ;  /* 0x000010080e0075b4 */ /* 0x0001e20008011000 */
[----:B------:R-:W-:Y:S01]  /*17a50*/  LOP3.LUT R3, R3, R10, RZ, 0x3c, !PT ;  /* 0x0000000a03037212 */ /* 0x000fe200078e3cff */
[----:B0-----:R-:W-:Y:S01]  /*17a60*/  UMOV UR8, UR7 ;  /* 0x0000000700087c82 */ /* 0x001fe20008000000 */
[----:B------:R-:W-:-:S02]  /*17a70*/  UMOV UR11, UR19 ;  /* 0x00000013000b7c82 */ /* 0x000fc40008000000 */
[----:B------:R0:W-:Y:S02]  /*17a80*/  UTMALDG.3D [UR8], [UR26], desc[UR16] ;  /* 0x000010081a0075b4 */ /* 0x0001e40008011000 */
[----:B0-----:R-:W-:Y:S05]  /*17a90*/  @P3 BRA `(.L_x_551) ;  /* 0xfffffffc00503947 */ /* 0x001fea000383ffff */
.L_x_547:
[----:B------:R-:W-:Y:S05]  /*17aa0*/  BSYNC B1 ;  /* 0x0000000000017941 */ /* 0x000fea0003800000 */
.L_x_546:
[----:B------:R-:W2:Y:S01]  /*17ab0*/  LDL.LU R15, [R1+0x200] ;  /* 0x00020000010f7983 */ /* 0x000ea20000300800 */
[----:B------:R-:W-:Y:S01]  /*17ac0*/  LOP3.LUT P1, RZ, R8, 0xff, RZ, 0xc0, !PT ;  /* 0x000000ff08ff7812 */ /* 0x000fe2000782c0ff */
[----:B------:R-:W-:Y:S01]  /*17ad0*/  VIADD R6, R6, UR18 ;  /* 0x0000001206067c36 */ /* 0x000fe20008000000 */
[----:B------:R-:W-:Y:S01]  /*17ae0*/  ULDC.64 UR8, c[0x0][0x650] ;  /* 0x0001940000087ab9 */ /* 0x000fe20000000a00 */
[----:B------:R-:W3:Y:S01]  /*17af0*/  LDL.LU R13, [R1+0x204] ;  /* 0x00020400010d7983 */ /* 0x000ee20000300800 */
[----:B------:R-:W-:Y:S01]  /*17b00*/  UISETP.GE.U32.AND UP0, UPT, UR18, 0x5, UPT ;  /* 0x000000051200788c */ /* 0x000fe2000bf06070 */
[----:B------:R-:W-:Y:S01]  /*17b10*/  BSSY B1, `(.L_x_552) ;  /* 0x0000074000017945 */ /* 0x000fe20003800000 */
[----:B------:R-:W-:Y:S02]  /*17b20*/  MOV R9, 0xffffffff ;  /* 0xffffffff00097802 */ /* 0x000fe40000000f00 */
[----:B------:R-:W-:Y:S02]  /*17b30*/  PRMT R4, RZ, 0x7610, R4 ;  /* 0x00007610ff047816 */ /* 0x000fe40000000004 */
[----:B------:R-:W-:-:S02]  /*17b40*/  PLOP3.LUT P3, PT, PT, PT, UP0, 0x80, 0x0 ;  /* 0x000000000000781c */ /* 0x000fc40003f6f008 */
[----:B------:R-:W-:Y:S01]  /*17b50*/  PRMT R8, RZ, 0x7610, R8 ;  /* 0x00007610ff087816 */ /* 0x000fe20000000008 */
[----:B------:R-:W0:Y:S01]  /*17b60*/  @P1 S2R R3, SR_CgaCtaId ;  /* 0x0000000000031919 */ /* 0x000e220000008800 */
[----:B------:R-:W-:-:S04]  /*17b70*/  @P1 MOV R2, 0x400 ;  /* 0x0000040000021802 */ /* 0x000fc80000000f00 */
[----:B0-----:R-:W-:-:S04]  /*17b80*/  @P1 LEA R2, R3, R2, 0x18 ;  /* 0x0000000203021211 */ /* 0x001fc800078ec0ff */
[----:B------:R0:W-:Y:S01]  /*17b90*/  @P1 SYNCS.ARRIVE.TRANS64.A1T0 RZ, [R2+URZ+0x68], RZ ;  /* 0x000068ff02ff19a7 */ /* 0x0001e2000810003f */
[----:B------:R-:W-:Y:S02]  /*17ba0*/  ISETP.GT.U32.AND P1, PT, R6, 0x4, PT ;  /* 0x000000040600780c */ /* 0x000fe40003f24070 */
[----:B0-----:R-:W-:-:S04]  /*17bb0*/  MOV R2, UR18 ;  /* 0x0000001200027c02 */ /* 0x001fc80008000f00 */
[----:B------:R-:W-:Y:S01]  /*17bc0*/  ISETP.LT.U32.AND P1, PT, R2, 0x5, P1 ;  /* 0x000000050200780c */ /* 0x000fe20000f21070 */
[----:B------:R-:W-:-:S04]  /*17bd0*/  IMAD.WIDE.U32 R2, R6, -0x33333333, RZ ;  /* 0xcccccccd06027825 */ /* 0x000fc800078e00ff */
[----:B------:R-:W-:Y:S01]  /*17be0*/  IMAD.MOV.U32 R2, RZ, RZ, -0x1 ;  /* 0xffffffffff027424 */ /* 0x000fe200078e00ff */
[----:B------:R-:W-:Y:S02]  /*17bf0*/  SHF.R.U32.HI R5, RZ, 0x2, R3 ;  /* 0x00000002ff057819 */ /* 0x000fe40000011603 */
[----:B------:R-:W-:-:S03]  /*17c00*/  SEL R3, RZ, 0x1, !P1 ;  /* 0x00000001ff037807 */ /* 0x000fc60004800000 */
[----:B------:R-:W-:Y:S01]  /*17c10*/  IMAD R6, R5, -0x5, R6 ;  /* 0xfffffffb05067824 */ /* 0x000fe200078e0206 */
[----:B------:R-:W-:Y:S02]  /*17c20*/  LOP3.LUT R0, R0, R3, RZ, 0x3c, !PT ;  /* 0x0000000300007212 */ /* 0x000fe400078e3cff */
[----:B------:R-:W-:Y:S02]  /*17c30*/  MOV R3, 0xffffffff ;  /* 0xffffffff00037802 */ /* 0x000fe40000000f00 */
[----:B------:R-:W-:Y:S02]  /*17c40*/  @P3 LOP3.LUT R0, R0, 0x1, R5, 0x78, !PT ;  /* 0x0000000100003812 */ /* 0x000fe400078e7805 */
[----:B---3--:R-:W-:-:S04]  /*17c50*/  IADD3 R13, P1, R13, UR20, RZ ;  /* 0x000000140d0d7c10 */ /* 0x008fc8000ff3e0ff */
[----:B--2---:R-:W-:Y:S01]  /*17c60*/  IADD3.X R15, R15, UR13, RZ, P1, !PT ;  /* 0x0000000d0f0f7c10 */ /* 0x004fe20008ffe4ff */
[----:B------:R0:W-:Y:S01]  /*17c70*/  STL [R1+0x204], R13 ;  /* 0x0002040d01007387 */ /* 0x0001e20000100800 */
[----:B------:R-:W-:-:S03]  /*17c80*/  ISETP.GE.U32.AND P1, PT, R13, UR8, PT ;  /* 0x000000080d007c0c */ /* 0x000fc6000bf26070 */
[----:B------:R0:W-:Y:S01]  /*17c90*/  STL [R1+0x200], R15 ;  /* 0x0002000f01007387 */ /* 0x0001e20000100800 */
[----:B------:R-:W-:-:S13]  /*17ca0*/  ISETP.GE.U32.AND.EX P1, PT, R15, UR9, PT, P1 ;  /* 0x000000090f007c0c */ /* 0x000fda000bf26110 */
[----:B0-----:R-:W-:Y:S05]  /*17cb0*/  @P1 BRA `(.L_x_553) ;  /* 0x0000000400641947 */ /* 0x001fea0003800000 */
[----:B------:R-:W0:Y:S01]  /*17cc0*/  S2R R7, SR_CTAID.X ;  /* 0x0000000000077919 */ /* 0x000e220000002500 */
[----:B------:R-:W-:Y:S01]  /*17cd0*/  ULDC UR7, c[0x0][0x150] ;  /* 0x0000540000077ab9 */ /* 0x000fe20000000800 */
[----:B------:R-:W1:Y:S01]  /*17ce0*/  LDC R4, c[0x0][0x144] ;  /* 0x00005100ff047b82 */ /* 0x000e620000000800 */
[----:B------:R-:W-:Y:S01]  /*17cf0*/  UISETP.NE.AND UP0, UPT, UR45, URZ, UPT ;  /* 0x0000003f2d00728c */ /* 0x000fe2000bf05270 */
[----:B------:R-:W2:Y:S01]  /*17d00*/  S2R R5, SR_CTAID.Y ;  /* 0x0000000000057919 */ /* 0x000ea20000002600 */
[----:B------:R-:W-:Y:S01]  /*17d10*/  ULDC.64 UR8, c[0x0][0x628] ;  /* 0x00018a0000087ab9 */ /* 0x000fe20000000a00 */
[----:B------:R-:W-:-:S03]  /*17d20*/  ULDC UR10, c[0x0][0x630] ;  /* 0x00018c00000a7ab9 */ /* 0x000fc60000000800 */
[----:B------:R-:W-:Y:S01]  /*17d30*/  PLOP3.LUT P1, PT, PT, PT, UP0, 0x80, 0x0 ;  /* 0x000000000000781c */ /* 0x000fe20003f2f008 */
[----:B------:R-:W3:Y:S01]  /*17d40*/  LDC R10, c[0x0][0x148] ;  /* 0x00005200ff0a7b82 */ /* 0x000ee20000000800 */
[----:B0-----:R-:W-:Y:S02]  /*17d50*/  I2FP.F32.U32 R2, R7 ;  /* 0x0000000700027245 */ /* 0x001fe40000201000 */
[----:B--2---:R-:W-:-:S03]  /*17d60*/  I2FP.F32.U32 R3, R5 ;  /* 0x0000000500037245 */ /* 0x004fc60000201000 */
[----:B------:R-:W-:Y:S01]  /*17d70*/  FMUL R2, R2, UR7 ;  /* 0x0000000702027c20 */ /* 0x000fe20008400000 */
[----:B------:R-:W-:Y:S02]  /*17d80*/  ULDC UR7, c[0x0][0x154] ;  /* 0x0000550000077ab9 */ /* 0x000fe40000000800 */
[----:B------:R-:W-:-:S03]  /*17d90*/  FMUL R9, R3, UR7 ;  /* 0x0000000703097c20 */ /* 0x000fc60008400000 */
[----:B------:R-:W0:Y:S08]  /*17da0*/  F2I.U32.TRUNC.NTZ R2, R2 ;  /* 0x0000000200027305 */ /* 0x000e30000020f000 */
[----:B------:R-:W2:Y:S01]  /*17db0*/  F2I.U32.TRUNC.NTZ R9, R9 ;  /* 0x0000000900097305 */ /* 0x000ea2000020f000 */
[----:B0-----:R-:W-:Y:S02]  /*17dc0*/  IADD3 R3, -R2, RZ, RZ ;  /* 0x000000ff02037210 */ /* 0x001fe40007ffe1ff */
[----:B------:R-:W-:-:S03]  /*17dd0*/  MOV R2, R13 ;  /* 0x0000000d00027202 */ /* 0x000fc60000000f00 */
[----:B-1----:R-:W-:Y:S02]  /*17de0*/  IMAD R7, R4, R3, R7 ;  /* 0x0000000304077224 */ /* 0x002fe400078e0207 */
[----:B--2---:R-:W-:-:S04]  /*17df0*/  IMAD.MOV R3, RZ, RZ, -R9 ;  /* 0x000000ffff037224 */ /* 0x004fc800078e0a09 */
[----:B---3--:R-:W-:Y:S01]  /*17e00*/  @P1 IMAD R7, R10, R3, R5 ;  /* 0x000000030a071224 */ /* 0x008fe200078e0205 */
[----:B------:R-:W-:Y:S02]  /*17e10*/  ISETP.NE.U32.AND P1, PT, RZ, UR8, PT ;  /* 0x00000008ff007c0c */ /* 0x000fe4000bf25070 */
[----:B------:R-:W-:Y:S02]  /*17e20*/  MOV R3, R15 ;  /* 0x0000000f00037202 */ /* 0x000fe40000000f00 */
[----:B------:R-:W-:-:S13]  /*17e30*/  ISETP.NE.AND.EX P1, PT, RZ, UR9, PT, P1 ;  /* 0x00000009ff007c0c */ /* 0x000fda000bf25310 */
[----:B------:R-:W-:Y:S05]  /*17e40*/  @!P1 BRA `(.L_x_554) ;  /* 0x0000000000289947 */ /* 0x000fea0003800000 */
[----:B------:R-:W-:Y:S02]  /*17e50*/  ULDC UR7, c[0x0][0x634] ;  /* 0x00018d0000077ab9 */ /* 0x000fe40000000800 */
[----:B------:R-:W-:-:S05]  /*17e60*/  IADD3 R3, P1, R13, UR7, RZ ;  /* 0x000000070d037c10 */ /* 0x000fca000ff3e0ff */
[----:B------:R-:W-:-:S04]  /*17e70*/  IMAD.X R9, RZ, RZ, R15, P1 ;  /* 0x000000ffff097224 */ /* 0x000fc800008e060f */
[----:B------:R-:W-:-:S04]  /*17e80*/  IMAD.WIDE.U32 R4, R9, UR8, RZ ;  /* 0x0000000809047c25 */ /* 0x000fc8000f8e00ff */
[----:B------:R-:W-:-:S04]  /*17e90*/  IMAD.WIDE.U32 R4, P1, R3, UR9, R4 ;  /* 0x0000000903047c25 */ /* 0x000fc8000f820004 */
[----:B------:R-:W-:Y:S01]  /*17ea0*/  IMAD.WIDE.U32 R2, R3, UR8, RZ ;  /* 0x0000000803027c25 */ /* 0x000fe2000f8e00ff */
[----:B------:R-:W-:-:S04]  /*17eb0*/  MOV R2, R5 ;  /* 0x0000000500027202 */ /* 0x000fc80000000f00 */
[----:B------:R-:W-:Y:S02]  /*17ec0*/  IADD3 RZ, P3, R3, R4, RZ ;  /* 0x0000000403ff7210 */ /* 0x000fe40007f7e0ff */
[----:B------:R-:W-:-:S03]  /*17ed0*/  IADD3.X R3, RZ, RZ, RZ, P1, !PT ;  /* 0x000000ffff037210 */ /* 0x000fc60000ffe4ff */
[----:B------:R-:W-:-:S08]  /*17ee0*/  IMAD.WIDE.U32.X R2, R9, UR9, R2, P3 ;  /* 0x0000000909027c25 */ /* 0x000fd000098e0402 */
.L_x_554:
[--C-:B------:R-:W-:Y:S01]  /*17ef0*/  SHF.R.U64 R9, R2, UR10, R3.reuse ;  /* 0x0000000a02097c19 */ /* 0x100fe20008001203 */
[----:B------:R-:W-:Y:S01]  /*17f00*/  ULDC.64 UR8, c[0x0][0x620] ;  /* 0x0001880000087ab9 */ /* 0x000fe20000000a00 */
[----:B------:R-:W-:Y:S01]  /*17f10*/  SHF.R.U32.HI R2, RZ, UR10, R3 ;  /* 0x0000000aff027c19 */ /* 0x000fe20008011603 */
[----:B------:R-:W-:Y:S01]  /*17f20*/  ULDC UR7, c[0x0][0x618] ;  /* 0x0001860000077ab9 */ /* 0x000fe20000000800 */
[----:B------:R-:W-:Y:S02]  /*17f30*/  IADD3 R11, P1, RZ, -R9, RZ ;  /* 0x80000009ff0b7210 */ /* 0x000fe40007f3e0ff */
[----:B------:R-:W-:-:S03]  /*17f40*/  MOV R3, R15 ;  /* 0x0000000f00037202 */ /* 0x000fc60000000f00 */
[----:B------:R-:W-:-:S04]  /*17f50*/  IMAD.X R2, RZ, RZ, ~R2, P1 ;  /* 0x000000ffff027224 */ /* 0x000fc800008e0e02 */
[----:B------:R-:W-:-:S04]  /*17f60*/  IMAD R2, R2, UR8, RZ ;  /* 0x0000000802027c24 */ /* 0x000fc8000f8e02ff */
[----:B------:R-:W-:Y:S01]  /*17f70*/  IMAD R5, R11, UR9, R2 ;  /* 0x000000090b057c24 */ /* 0x000fe2000f8e0202 */
[----:B------:R-:W-:-:S05]  /*17f80*/  MOV R2, R13 ;  /* 0x0000000d00027202 */ /* 0x000fca0000000f00 */
[----:B------:R-:W-:Y:S01]  /*17f90*/  IMAD.WIDE.U32 R2, R11, UR8, R2 ;  /* 0x000000080b027c25 */ /* 0x000fe2000f8e0002 */
[----:B------:R-:W-:Y:S02]  /*17fa0*/  ULDC.64 UR8, c[0x0][0x640] ;  /* 0x0001900000087ab9 */ /* 0x000fe40000000a00 */
[----:B------:R-:W-:Y:S01]  /*17fb0*/  ISETP.NE.U32.AND P1, PT, RZ, UR8, PT ;  /* 0x00000008ff007c0c */ /* 0x000fe2000bf25070 */
[----:B------:R-:W-:-:S03]  /*17fc0*/  IMAD.IADD R3, R3, 0x1, R5 ;  /* 0x0000000103037824 */ /* 0x000fc600078e0205 */
[----:B------:R-:W-:Y:S02]  /*17fd0*/  ISETP.NE.AND.EX P1, PT, RZ, UR9, PT, P1 ;  /* 0x00000009ff007c0c */ /* 0x000fe4000bf25310 */
[--C-:B------:R-:W-:Y:S02]  /*17fe0*/  SHF.R.U64 R10, R2, UR7, R3.reuse ;  /* 0x00000007020a7c19 */ /* 0x100fe40008001203 */
[----:B------:R-:W-:Y:S01]  /*17ff0*/  SHF.R.U32.HI R3, RZ, UR7, R3 ;  /* 0x00000007ff037c19 */ /* 0x000fe20008011603 */
[----:B------:R-:W-:-:S03]  /*18000*/  ULDC UR7, c[0x0][0x608] ;  /* 0x0001820000077ab9 */ /* 0x000fc60000000800 */
[--C-:B------:R-:W-:Y:S02]  /*18010*/  SHF.R.U64 R12, R10, UR7, R3.reuse ;  /* 0x000000070a0c7c19 */ /* 0x100fe40008001203 */
[----:B------:R-:W-:Y:S01]  /*18020*/  SHF.R.U32.HI R3, RZ, UR7, R3 ;  /* 0x00000007ff037c19 */ /* 0x000fe20008011603 */
[----:B------:R-:W-:-:S03]  /*18030*/  ULDC UR7, c[0x0][0x658] ;  /* 0x0001960000077ab9 */ /* 0x000fc60000000800 */
[--C-:B------:R-:W-:Y:S02]  /*18040*/  SHF.R.U64 R11, R12, UR7, R3.reuse ;  /* 0x000000070c0b7c19 */ /* 0x100fe40008001203 */
[----:B------:R-:W-:Y:S02]  /*18050*/  SHF.R.U32.HI R13, RZ, UR7, R3 ;  /* 0x00000007ff0d7c19 */ /* 0x000fe40008011603 */
[----:B------:R-:W-:Y:S02]  /*18060*/  MOV R2, R11 ;  /* 0x0000000b00027202 */ /* 0x000fe40000000f00 */
[----:B------:R-:W-:Y:S01]  /*18070*/  MOV R3, R13 ;  /* 0x0000000d00037202 */ /* 0x000fe20000000f00 */
[----:B------:R-:W-:Y:S06]  /*18080*/  @!P1 BRA `(.L_x_555) ;  /* 0x0000000000289947 */ /* 0x000fec0003800000 */
        /* <DEDUP_REMOVED lines=10> */
.L_x_555:
[----:B------:R-:W-:Y:S01]  /*18130*/  ULDC UR7, c[0x0][0x648] ;  /* 0x0001920000077ab9 */ /* 0x000fe20000000800 */
[----:B------:R-:W-:Y:S01]  /*18140*/  LOP3.LUT R12, R12, UR6, RZ, 0xc0, !PT ;  /* 0x000000060c0c7c12 */ /* 0x000fe2000f8ec0ff */
[----:B------:R-:W-:Y:S01]  /*18150*/  UISETP.NE.AND UP0, UPT, UR45, URZ, UPT ;  /* 0x0000003f2d00728c */ /* 0x000fe2000bf05270 */
[----:B------:R-:W-:Y:S01]  /*18160*/  SHF.R.U64 R3, R2, UR7, R3 ;  /* 0x0000000702037c19 */ /* 0x000fe20008001203 */
[----:B------:R-:W-:Y:S01]  /*18170*/  ULDC UR7, c[0x0][0x638] ;  /* 0x00018e0000077ab9 */ /* 0x000fe20000000800 */
[----:B------:R-:W-:-:S03]  /*18180*/  LOP3.LUT R4, R10, UR4, RZ, 0xc0, !PT ;  /* 0x000000040a047c12 */ /* 0x000fc6000f8ec0ff */
[----:B------:R-:W-:Y:S01]  /*18190*/  IMAD.MOV R2, RZ, RZ, -R3 ;  /* 0x000000ffff027224 */ /* 0x000fe200078e0a03 */
[----:B------:R-:W-:Y:S01]  /*181a0*/  PLOP3.LUT P1, PT, PT, PT, UP0, 0x40, 0x0 ;  /* 0x000000000000781c */ /* 0x000fe20003f2e808 */
[----:B------:R-:W-:Y:S01]  /*181b0*/  IMAD R12, R3, UR5, R12 ;  /* 0x00000005030c7c24 */ /* 0x000fe2000f8e020c */
[----:B------:R-:W-:Y:S01]  /*181c0*/  PLOP3.LUT P3, PT, PT, PT, UP0, 0x40, 0x0 ;  /* 0x000000000000781c */ /* 0x000fe20003f6e808 */
[----:B------:R-:W-:Y:S01]  /*181d0*/  IMAD R11, R2, UR7, R11 ;  /* 0x00000007020b7c24 */ /* 0x000fe2000f8e020b */
[----:B------:R-:W-:Y:S02]  /*181e0*/  ULDC UR7, c[0x0][0x610] ;  /* 0x0001840000077ab9 */ /* 0x000fe40000000800 */
[----:B------:R-:W-:Y:S01]  /*181f0*/  IMAD R7, R12, UR7, R7 ;  /* 0x000000070c077c24 */ /* 0x000fe2000f8e0207 */
[----:B------:R-:W-:Y:S02]  /*18200*/  ULDC UR7, c[0x0][0x600] ;  /* 0x0001800000077ab9 */ /* 0x000fe40000000800 */
[----:B------:R-:W-:-:S05]  /*18210*/  IMAD R4, R11, UR7, R4 ;  /* 0x000000070b047c24 */ /* 0x000fca000f8e0204 */
[----:B------:R-:W-:Y:S02]  /*18220*/  SEL R2, R4, R7, P1 ;  /* 0x0000000704027207 */ /* 0x000fe40000800000 */
[----:B------:R-:W-:Y:S02]  /*18230*/  SEL R3, R7, R4, P3 ;  /* 0x0000000407037207 */ /* 0x000fe40001800000 */
[----:B------:R-:W-:-:S07]  /*18240*/  MOV R4, 0x1 ;  /* 0x0000000100047802 */ /* 0x000fce0000000f00 */
.L_x_553:
[----:B------:R-:W-:Y:S05]  /*18250*/  BSYNC B1 ;  /* 0x0000000000017941 */ /* 0x000fea0003800000 */
.L_x_552:
[----:B------:R-:W-:-:S13]  /*18260*/  LOP3.LUT P1, RZ, R4, 0xff, RZ, 0xc0, !PT ;  /* 0x000000ff04ff7812 */ /* 0x000fda000782c0ff */
[----:B------:R-:W-:Y:S05]  /*18270*/  @P1 BRA `(.L_x_556) ;  /* 0xfffffff400241947 */ /* 0x000fea000383ffff */
[----:B------:R-:W-:Y:S05]  /*18280*/  BSYNC B0 ;  /* 0x0000000000007941 */ /* 0x000fea0003800000 */
.L_x_544:
[----:B------:R-:W-:-:S03]  /*18290*/  UMOV UR7, 0xffffffff ;  /* 0xffffffff00077882 */ /* 0x000fc60000000000 */
[----:B------:R-:W-:Y:S05]  /*182a0*/  BRA.DIV UR7, `(.L_x_557) ;  /* 0x0000000607407947 */ /* 0x000fea000b800000 */
[----:B------:R-:W-:-:S13]  /*182b0*/  ELECT P6, URZ, PT ;  /* 0x00000000003f782f */ /* 0x000fda00038c0000 */
.L_x_572:
[----:B------:R-:W-:Y:S04]  /*182c0*/  BSSY B0, `(.L_x_558) ;  /* 0x0000035000007945 */ /* 0x000fe80003800000 */
[----:B------:R-:W-:Y:S05]  /*182d0*/  @!P6 BRA `(.L_x_559) ;  /* 0x0000000000cce947 */ /* 0x000fea0003800000 */
[----:B------:R-:W-:-:S04]  /*182e0*/  ULOP3.LUT UR7, UR40, 0x2, URZ, 0xfc, !UPT ;  /* 0x0000000228077892 */ /* 0x000fc8000f8efc3f */
[----:B------:R-:W-:-:S06]  /*182f0*/  UISETP.NE.AND UP0, UPT, UR7, 0x3, UPT ;  /* 0x000000030700788c */ /* 0x000fcc000bf05270 */
[----:B------:R-:W-:-:S13]  /*18300*/  PLOP3.LUT P0, PT, PT, PT, UP0, 0x80, 0x0 ;  /* 0x000000000000781c */ /* 0x000fda0003f0f008 */
[----:B------:R-:W-:Y:S05]  /*18310*/  @!P0 BRA `(.L_x_560) ;  /* 0x0000000000048947 */ /* 0x000fea0003800000 */
[----:B------:R-:W-:Y:S01]  /*18320*/  BPT.TRAP 0x1 ;  /* 0x000000040000795c */ /* 0x000fe20000300000 */
.L_x_560:
[----:B------:R-:W0:Y:S01]  /*18330*/  S2R R3, SR_CgaCtaId ;  /* 0x0000000000037919 */ /* 0x000e220000008800 */
[----:B------:R-:W-:-:S04]  /*18340*/  MOV R2, 0x400 ;  /* 0x0000040000027802 */ /* 0x000fc80000000f00 */
[----:B0-----:R-:W-:Y:S02]  /*18350*/  LEA R3, R3, R2, 0x18 ;  /* 0x0000000203037211 */ /* 0x001fe400078ec0ff */
[----:B------:R-:W-:Y:S02]  /*18360*/  SHF.L.U32 R2, R0, 0x1f, RZ ;  /* 0x0000001f00027819 */ /* 0x000fe400000006ff */
[----:B------:R-:W-:-:S05]  /*18370*/  IADD3 R3, R3, 0x28, RZ ;  /* 0x0000002803037810 */ /* 0x000fca0007ffe0ff */
[----:B------:R-:W-:-:S04]  /*18380*/  IMAD R5, R6, 0x8, R3 ;  /* 0x0000000806057824 */ /* 0x000fc800078e0203 */
[----:B------:R-:W0:Y:S02]  /*18390*/  SYNCS.PHASECHK.TRANS64.TRYWAIT P0, [R5+URZ], R2 ;  /* 0x00000002050075a7 */ /* 0x000e24000800017f */
[----:B0-----:R-:W-:Y:S05]  /*183a0*/  @!P0 BRA `(.L_x_561) ;  /* 0x0000000400208947 */ /* 0x001fea0003800000 */
.L_x_573:
[----:B------:R-:W-:-:S04]  /*183b0*/  IADD3 R6, R6, 0x1, RZ ;  /* 0x0000000106067810 */ /* 0x000fc80007ffe0ff */
[----:B------:R-:W-:-:S04]  /*183c0*/  ISETP.NE.AND P0, PT, R6, 0x5, PT ;  /* 0x000000050600780c */ /* 0x000fc80003f05270 */
[----:B0-----:R-:W-:Y:S02]  /*183d0*/  SEL R5, RZ, 0x1, P0 ;  /* 0x00000001ff057807 */ /* 0x001fe40000000000 */
[----:B------:R-:W-:Y:S02]  /*183e0*/  SEL R6, R6, RZ, P0 ;  /* 0x000000ff06067207 */ /* 0x000fe40000000000 */
[----:B------:R-:W-:Y:S02]  /*183f0*/  LOP3.LUT R5, R0, R5, RZ, 0x3c, !PT ;  /* 0x0000000500057212 */ /* 0x000fe400078e3cff */
[----:B------:R-:W-:Y:S02]  /*18400*/  LEA R7, R6, R3, 0x3 ;  /* 0x0000000306077211 */ /* 0x000fe400078e18ff */
[----:B------:R-:W-:-:S04]  /*18410*/  SHF.L.U32 R0, R5, 0x1f, RZ ;  /* 0x0000001f05007819 */ /* 0x000fc800000006ff */
[----:B------:R-:W0:Y:S02]  /*18420*/  SYNCS.PHASECHK.TRANS64.TRYWAIT P0, [R7+URZ], R0 ;  /* 0x00000000070075a7 */ /* 0x000e24000800017f */
[----:B0-----:R-:W-:Y:S05]  /*18430*/  @!P0 BRA `(.L_x_562) ;  /* 0x0000000400108947 */ /* 0x001fea0003800000 */
.L_x_574:
[----:B0-----:R-:W-:-:S05]  /*18440*/  VIADD R0, R6, 0x1 ;  /* 0x0000000106007836 */ /* 0x001fca0000000000 */
[----:B------:R-:W-:-:S04]  /*18450*/  ISETP.NE.AND P0, PT, R0, 0x5, PT ;  /* 0x000000050000780c */ /* 0x000fc80003f05270 */
[----:B------:R-:W-:Y:S02]  /*18460*/  SEL R2, RZ, 0x1, P0 ;  /* 0x00000001ff027807 */ /* 0x000fe40000000000 */
[----:B------:R-:W-:Y:S02]  /*18470*/  SEL R4, R0, RZ, P0 ;  /* 0x000000ff00047207 */ /* 0x000fe40000000000 */
[----:B------:R-:W-:Y:S02]  /*18480*/  LOP3.LUT R5, R5, R2, RZ, 0x3c, !PT ;  /* 0x0000000205057212 */ /* 0x000fe400078e3cff */
[----:B------:R-:W-:Y:S02]  /*18490*/  LEA R7, R4, R3, 0x3 ;  /* 0x0000000304077211 */ /* 0x000fe400078e18ff */
[----:B------:R-:W-:-:S04]  /*184a0*/  SHF.L.U32 R0, R5, 0x1f, RZ ;  /* 0x0000001f05007819 */ /* 0x000fc800000006ff */
[----:B------:R-:W0:Y:S02]  /*184b0*/  SYNCS.PHASECHK.TRANS64.TRYWAIT P0, [R7+URZ], R0 ;  /* 0x00000000070075a7 */ /* 0x000e24000800017f */
[----:B0-----:R-:W-:Y:S05]  /*184c0*/  @!P0 BRA `(.L_x_563) ;  /* 0x0000000400008947 */ /* 0x001fea0003800000 */
.L_x_575:
[----:B0-----:R-:W-:-:S04]  /*184d0*/  IADD3 R0, R4, 0x1, RZ ;  /* 0x0000000104007810 */ /* 0x001fc80007ffe0ff */
[----:B------:R-:W-:-:S04]  /*184e0*/  ISETP.NE.AND P0, PT, R0, 0x5, PT ;  /* 0x000000050000780c */ /* 0x000fc80003f05270 */
[----:B------:R-:W-:Y:S02]  /*184f0*/  SEL R2, RZ, 0x1, P0 ;  /* 0x00000001ff027807 */ /* 0x000fe40000000000 */
[----:B------:R-:W-:Y:S02]  /*18500*/  SEL R4, R0, RZ, P0 ;  /* 0x000000ff00047207 */ /* 0x000fe40000000000 */
[----:B------:R-:W-:-:S03]  /*18510*/  LOP3.LUT R5, R5, R2, RZ, 0x3c, !PT ;  /* 0x0000000205057212 */ /* 0x000fc600078e3cff */
[----:B------:R-:W-:Y:S01]  /*18520*/  IMAD R7, R4, 0x8, R3 ;  /* 0x0000000804077824 */ /* 0x000fe200078e0203 */
[----:B------:R-:W-:-:S04]  /*18530*/  SHF.L.U32 R0, R5, 0x1f, RZ ;  /* 0x0000001f05007819 */ /* 0x000fc800000006ff */
[----:B------:R-:W0:Y:S02]  /*18540*/  SYNCS.PHASECHK.TRANS64.TRYWAIT P0, [R7+URZ], R0 ;  /* 0x00000000070075a7 */ /* 0x000e24000800017f */
[----:B0-----:R-:W-:Y:S05]  /*18550*/  @!P0 BRA `(.L_x_564) ;  /* 0x0000000000f08947 */ /* 0x001fea0003800000 */
.L_x_576:
[----:B0-----:R-:W-:-:S04]  /*18560*/  IADD3 R0, R4, 0x1, RZ ;  /* 0x0000000104007810 */ /* 0x001fc80007ffe0ff */
[----:B------:R-:W-:-:S04]  /*18570*/  ISETP.NE.AND P0, PT, R0, 0x5, PT ;  /* 0x000000050000780c */ /* 0x000fc80003f05270 */
[----:B------:R-:W-:Y:S02]  /*18580*/  SEL R2, RZ, 0x1, P0 ;  /* 0x00000001ff027807 */ /* 0x000fe40000000000 */
[----:B------:R-:W-:Y:S02]  /*18590*/  SEL R0, R0, RZ, P0 ;  /* 0x000000ff00007207 */ /* 0x000fe40000000000 */
[----:B------:R-:W-:Y:S02]  /*185a0*/  LOP3.LUT R2, R5, R2, RZ, 0x3c, !PT ;  /* 0x0000000205027212 */ /* 0x000fe400078e3cff */
[----:B------:R-:W-:Y:S02]  /*185b0*/  LEA R3, R0, R3, 0x3 ;  /* 0x0000000300037211 */ /* 0x000fe400078e18ff */
[----:B------:R-:W-:-:S07]  /*185c0*/  SHF.L.U32 R0, R2, 0x1f, RZ ;  /* 0x0000001f02007819 */ /* 0x000fce00000006ff */
.L_x_565:
[----:B0-----:R0:W1:Y:S02]  /*185d0*/  SYNCS.PHASECHK.TRANS64.TRYWAIT P0, [R3+URZ], R0 ;  /* 0x00000000030075a7 */ /* 0x001064000800017f */
[----:B-1----:R-:W-:Y:S05]  /*185e0*/  @!P0 NANOSLEEP.SYNCS 0x989680 ;  /* 0x009896800000895d */ /* 0x002fea0003900000 */
[----:B------:R-:W1:Y:S02]  /*185f0*/  @!P0 SYNCS.PHASECHK.TRANS64 P0, [R3+URZ], R0 ;  /* 0x00000000030085a7 */ /* 0x000e64000800007f */
[----:B-1----:R-:W-:Y:S05]  /*18600*/  @!P0 BRA `(.L_x_565) ;  /* 0xfffffffc00f08947 */ /* 0x002fea000383ffff */
.L_x_559:
[----:B------:R-:W-:Y:S05]  /*18610*/  BSYNC B0 ;  /* 0x0000000000007941 */ /* 0x000fea0003800000 */
.L_x_558:
[----:B------:R-:W-:Y:S05]  /*18620*/  EXIT ;  /* 0x000000000000794d */ /* 0x000fea0003800000 */
.L_x_17:
[----:B-1----:R1:W4:Y:S02]  /*18630*/  SYNCS.PHASECHK.TRANS64.TRYWAIT P1, [R3+URZ], R0 ;  /* 0x00000000030075a7 */ /* 0x002324000802017f */
[----:B----4-:R-:W-:Y:S05]  /*18640*/  @!P1 NANOSLEEP.SYNCS 0x989680 ;  /* 0x009896800000995d */ /* 0x010fea0003900000 */
[----:B------:R-:W4:Y:S02]  /*18650*/  @!P1 SYNCS.PHASECHK.TRANS64 P1, [R3+URZ], R0 ;  /* 0x00000000030095a7 */ /* 0x000f24000802007f */
[----:B----4-:R-:W-:Y:S05]  /*18660*/  @!P1 BRA `(.L_x_17) ;  /* 0xfffffffc00f09947 */ /* 0x010fea000383ffff */
[----:B------:R-:W-:Y:S05]  /*18670*/  BRA `(.L_x_16) ;  /* 0xfffffe8c00707947 */ /* 0x000fea000383ffff */
.L_x_22:
[----:B-1----:R-:W-:-:S04]  /*18680*/  IMAD.U32 R4, RZ, RZ, UR8 ;  /* 0x00000008ff047e24 */ /* 0x002fc8000f8e00ff */
[----:B------:R1:W2:Y:S03]  /*18690*/  SYNCS.PHASECHK.TRANS64.TRYWAIT P1, [R4+URZ], R3 ;  /* 0x00000003040075a7 */ /* 0x0002a6000802017f */
[----:B--2---:R-:W-:Y:S05]  /*186a0*/  @!P1 NANOSLEEP.SYNCS 0x989680 ;  /* 0x009896800000995d */ /* 0x004fea0003900000 */
[----:B------:R-:W2:Y:S02]  /*186b0*/  @!P1 SYNCS.PHASECHK.TRANS64 P1, [R4+URZ], R3 ;  /* 0x00000003040095a7 */ /* 0x000ea4000802007f */
[----:B--2---:R-:W-:Y:S05]  /*186c0*/  @!P1 BRA `(.L_x_22) ;  /* 0xfffffffc00ec9947 */ /* 0x004fea000383ffff */
[----:B------:R-:W-:Y:S05]  /*186d0*/  BRA `(.L_x_21) ;  /* 0xfffffec000e47947 */ /* 0x000fea000383ffff */
.L_x_545:
[----:B------:R-:W-:Y:S01]  /*186e0*/  BSSY B1, `(.L_x_566) ;  /* 0x0000006000017945 */ /* 0x000fe20003800000 */
[----:B------:R-:W-:-:S07]  /*186f0*/  MOV R15, 0xffffffff ;  /* 0xffffffff000f7802 */ /* 0x000fce0000000f00 */
[----:B------:R-:W-:Y:S05]  /*18700*/  WARPSYNC.COLLECTIVE R15, `(.L_x_567) ;  /* 0x000000000f0c7348 */ /* 0x000fea0003c00000 */
[----:B------:R-:W-:Y:S02]  /*18710*/  ELECT P6, UR62, PT ;  /* 0x00000000003e782f */ /* 0x000fe400038c0000 */
[----:B------:R-:W-:Y:S01]  /*18720*/  MOV R14, UR62 ;  /* 0x0000003e000e7c02 */ /* 0x000fe20008000f00 */
[----:B------:R-:W-:Y:S10]  /*18730*/  ENDCOLLECTIVE ;  /* 0x000000000000791b */ /* 0x000ff40003800000 */
.L_x_567:
[----:B------:R-:W-:Y:S05]  /*18740*/  BSYNC B1 ;  /* 0x0000000000017941 */ /* 0x000fea0003800000 */
.L_x_566:
[----:B------:R-:W-:Y:S05]  /*18750*/  BRA `(.L_x_568) ;  /* 0xffffffec00f87947 */ /* 0x000fea000383ffff */
.L_x_548:
[----:B0-----:R0:W1:Y:S02]  /*18760*/  SYNCS.PHASECHK.TRANS64.TRYWAIT P1, [R10+URZ+0x28], R5 ;  /* 0x000028050a0075a7 */ /* 0x001064000802017f */
[----:B-1----:R-:W-:Y:S05]  /*18770*/  @!P1 NANOSLEEP.SYNCS 0x989680 ;  /* 0x009896800000995d */ /* 0x002fea0003900000 */
[----:B------:R-:W1:Y:S02]  /*18780*/  @!P1 SYNCS.PHASECHK.TRANS64 P1, [R10+URZ+0x28], R5 ;  /* 0x000028050a0095a7 */ /* 0x000e64000802007f */
[----:B-1----:R-:W-:Y:S05]  /*18790*/  @!P1 BRA `(.L_x_548) ;  /* 0xfffffffc00f09947 */ /* 0x002fea000383ffff */
[----:B------:R-:W-:Y:S05]  /*187a0*/  BRA `(.L_x_569) ;  /* 0xfffffff0002c7947 */ /* 0x000fea000383ffff */
.L_x_557:
[----:B------:R-:W-:Y:S01]  /*187b0*/  BSSY B0, `(.L_x_570) ;  /* 0x0000006000007945 */ /* 0x000fe20003800000 */
[----:B------:R-:W-:-:S07]  /*187c0*/  MOV R15, 0xffffffff ;  /* 0xffffffff000f7802 */ /* 0x000fce0000000f00 */
[----:B------:R-:W-:Y:S05]  /*187d0*/  WARPSYNC.COLLECTIVE R15, `(.L_x_571) ;  /* 0x000000000f0c7348 */ /* 0x000fea0003c00000 */
[----:B------:R-:W-:Y:S02]  /*187e0*/  ELECT P6, UR62, PT ;  /* 0x00000000003e782f */ /* 0x000fe400038c0000 */
[----:B------:R-:W-:Y:S01]  /*187f0*/  MOV R14, UR62 ;  /* 0x0000003e000e7c02 */ /* 0x000fe20008000f00 */
[----:B------:R-:W-:Y:S10]  /*18800*/  ENDCOLLECTIVE ;  /* 0x000000000000791b */ /* 0x000ff40003800000 */
.L_x_571:
[----:B------:R-:W-:Y:S05]  /*18810*/  BSYNC B0 ;  /* 0x0000000000007941 */ /* 0x000fea0003800000 */
.L_x_570:
[----:B------:R-:W-:Y:S05]  /*18820*/  BRA `(.L_x_572) ;  /* 0xfffffff800a47947 */ /* 0x000fea000383ffff */
.L_x_561:
[----:B0-----:R0:W1:Y:S02]  /*18830*/  SYNCS.PHASECHK.TRANS64.TRYWAIT P0, [R5+URZ], R2 ;  /* 0x00000002050075a7 */ /* 0x001064000800017f */
[----:B-1----:R-:W-:Y:S05]  /*18840*/  @!P0 NANOSLEEP.SYNCS 0x989680 ;  /* 0x009896800000895d */ /* 0x002fea0003900000 */
[----:B------:R-:W1:Y:S02]  /*18850*/  @!P0 SYNCS.PHASECHK.TRANS64 P0, [R5+URZ], R2 ;  /* 0x00000002050085a7 */ /* 0x000e64000800007f */
[----:B-1----:R-:W-:Y:S05]  /*18860*/  @!P0 BRA `(.L_x_561) ;  /* 0xfffffffc00f08947 */ /* 0x002fea000383ffff */
[----:B------:R-:W-:Y:S05]  /*18870*/  BRA `(.L_x_573) ;  /* 0xfffffff800cc7947 */ /* 0x000fea000383ffff */
.L_x_562:
[----:B0-----:R0:W1:Y:S02]  /*18880*/  SYNCS.PHASECHK.TRANS64.TRYWAIT P0, [R7+URZ], R0 ;  /* 0x00000000070075a7 */ /* 0x001064000800017f */
[----:B-1----:R-:W-:Y:S05]  /*18890*/  @!P0 NANOSLEEP.SYNCS 0x989680 ;  /* 0x009896800000895d */ /* 0x002fea0003900000 */
[----:B------:R-:W1:Y:S02]  /*188a0*/  @!P0 SYNCS.PHASECHK.TRANS64 P0, [R7+URZ], R0 ;  /* 0x00000000070085a7 */ /* 0x000e64000800007f */
[----:B-1----:R-:W-:Y:S05]  /*188b0*/  @!P0 BRA `(.L_x_562) ;  /* 0xfffffffc00f08947 */ /* 0x002fea000383ffff */
[----:B------:R-:W-:Y:S05]  /*188c0*/  BRA `(.L_x_574) ;  /* 0xfffffff800dc7947 */ /* 0x000fea000383ffff */
.L_x_563:
[----:B0-----:R0:W1:Y:S02]  /*188d0*/  SYNCS.PHASECHK.TRANS64.TRYWAIT P0, [R7+URZ], R0 ;  /* 0x00000000070075a7 */ /* 0x001064000800017f */
[----:B-1----:R-:W-:Y:S05]  /*188e0*/  @!P0 NANOSLEEP.SYNCS 0x989680 ;  /* 0x009896800000895d */ /* 0x002fea0003900000 */
[----:B------:R-:W1:Y:S02]  /*188f0*/  @!P0 SYNCS.PHASECHK.TRANS64 P0, [R7+URZ], R0 ;  /* 0x00000000070085a7 */ /* 0x000e64000800007f */
[----:B-1----:R-:W-:Y:S05]  /*18900*/  @!P0 BRA `(.L_x_563) ;  /* 0xfffffffc00f08947 */ /* 0x002fea000383ffff */
[----:B------:R-:W-:Y:S05]  /*18910*/  BRA `(.L_x_575) ;  /* 0xfffffff800ec7947 */ /* 0x000fea000383ffff */
.L_x_564:
[----:B0-----:R0:W1:Y:S02]  /*18920*/  SYNCS.PHASECHK.TRANS64.TRYWAIT P0, [R7+URZ], R0 ;  /* 0x00000000070075a7 */ /* 0x001064000800017f */
[----:B-1----:R-:W-:Y:S05]  /*18930*/  @!P0 NANOSLEEP.SYNCS 0x989680 ;  /* 0x009896800000895d */ /* 0x002fea0003900000 */
[----:B------:R-:W1:Y:S02]  /*18940*/  @!P0 SYNCS.PHASECHK.TRANS64 P0, [R7+URZ], R0 ;  /* 0x00000000070085a7 */ /* 0x000e64000800007f */
[----:B-1----:R-:W-:Y:S05]  /*18950*/  @!P0 BRA `(.L_x_564) ;  /* 0xfffffffc00f08947 */ /* 0x002fea000383ffff */
[----:B------:R-:W-:Y:S05]  /*18960*/  BRA `(.L_x_576) ;  /* 0xfffffff800fc7947 */ /* 0x000fea000383ffff */
.L_x_577:
[----:B------:R-:W-:-:S00]  /*18970*/  BRA `(.L_x_577) ;  /* 0xfffffffc00fc7947 */ /* 0x000fc0000383ffff */
[----:B------:R-:W-:-:S00]  /*18980*/  NOP ;  /* 0x0000000000007918 */ /* 0x000fc00000000000 */
[----:B------:R-:W-:-:S00]  /*18990*/  NOP ;  /* 0x0000000000007918 */ /* 0x000fc00000000000 */
[----:B------:R-:W-:-:S00]  /*189a0*/  NOP ;  /* 0x0000000000007918 */ /* 0x000fc00000000000 */
[----:B------:R-:W-:-:S00]  /*189b0*/  NOP ;  /* 0x0000000000007918 */ /* 0x000fc00000000000 */
[----:B------:R-:W-:-:S00]  /*189c0*/  NOP ;  /* 0x0000000000007918 */ /* 0x000fc00000000000 */
[----:B------:R-:W-:-:S00]  /*189d0*/  NOP ;  /* 0x0000000000007918 */ /* 0x000fc00000000000 */
[----:B------:R-:W-:-:S00]  /*189e0*/  NOP ;  /* 0x0000000000007918 */ /* 0x000fc00000000000 */
[----:B------:R-:W-:-:S00]  /*189f0*/  NOP ;  /* 0x0000000000007918 */ /* 0x000fc00000000000 */
.L_x_578:


//--------------------- .nv.global.init           --------------------------
	.section	.nv.global.init,"aw",@progbits
.nv.global.init:
	.type		$str$22,@object
	.size		$str$22,($str$23 - $str$22)
$str$22:
        /*0000*/ 	.byte	0x6b, 0x5f, 0x74, 0x69, 0x6c, 0x65, 0x5f, 0x63, 0x6f, 0x75, 0x6e, 0x74, 0x20, 0x3e, 0x3d, 0x20
        /*0010*/ 	.byte	0x31, 0x00
	.type		$str$23,@object
	.size		$str$23,(__unnamed_1 - $str$23)
$str$23:
        /*0012*/ 	.byte	0x2f, 0x74, 0x6d, 0x70, 0x2f, 0x63, 0x75, 0x74, 0x6c, 0x61, 0x73, 0x73, 0x5f, 0x73, 0x77, 0x65
        /*0022*/ 	.byte	0x65, 0x70, 0x5f, 0x73, 0x72, 0x63, 0x2f, 0x69, 0x6e, 0x63, 0x6c, 0x75, 0x64, 0x65, 0x2f, 0x63
        /*0032*/ 	.byte	0x75, 0x74, 0x6c, 0x61, 0x73, 0x73, 0x2f, 0x67, 0x65, 0x6d, 0x6d, 0x2f, 0x63, 0x6f, 0x6c, 0x6c
        /*0042*/ 	.byte	0x65, 0x63, 0x74, 0x69, 0x76, 0x65, 0x2f, 0x73, 0x6d, 0x39, 0x30, 0x5f, 0x6d, 0x6d, 0x61, 0x5f
        /*0052*/ 	.byte	0x74, 0x6d, 0x61, 0x5f, 0x67, 0x6d, 0x6d, 0x61, 0x5f, 0x73, 0x73, 0x5f, 0x77, 0x61, 0x72, 0x70
        /*0062*/ 	.byte	0x73, 0x70, 0x65, 0x63, 0x69, 0x61, 0x6c, 0x69, 0x7a, 0x65, 0x64, 0x2e, 0x68, 0x70, 0x70, 0x00
	.type		__unnamed_1,@object
	.size		__unnamed_1,(.L_0 - __unnamed_1)
__unnamed_1:
        /* <DEDUP_REMOVED lines=176> */
        /*0b72*/ 	.byte	0x74, 0x69, 0x74, 0x79, 0x5d, 0x00
.L_0:


//--------------------- .nv.shared._ZN7cutlass13device_kernelINS_4gemm6kernel13GemmUniversalIN4cute5tupleIJiiiiEEENS1_10collective13CollectiveMmaINS1_34MainloopSm90TmaGmmaWarpSpecializedILi5ENS5_IJNS4_1CILi1EEESB_SB_EEENS1_35KernelTmaWarpSpecializedCooperativeEEENS5_IJNSA_ILi256EEESF_NSA_ILi32EEEEEEfNS5_IJlSB_lEEEfSI_NS4_8TiledMMAINS4_8MMA_AtomIJNS4_4SM904GMMA30MMA_64x256x8_F32TF32TF32_SS_TNILNSM_7ScaleInE1ELSO_1EEEEEENS4_6LayoutINS5_IJNSA_ILi2EEESB_SB_EEENS5_IJSB_NSA_ILi0EEESU_EEEEENS5_IJNS4_10UnderscoreESX_SX_EEEEENS4_13SM90_TMA_LOADENS4_14ComposedLayoutINS4_7SwizzleILi3ELi4ELi3EEENS4_18smem_ptr_flag_bitsILi32EEENSR_INS5_IJNSA_ILi8EEESG_EEENS5_IJSG_SB_EEEEEEEvNS4_8identityES10_S1A_vS1B_EENS_8epilogue10collective6detail29Sm90TmaWarpSpecializedAdapterINS1E_15DefaultEpilogueIfSI_SI_NS1D_6thread17LinearCombinationIfLi1EffLNS1I_9ScaleType4KindE0ELNS_15FloatRoundStyleE2EfEENS1_15EpilogueDefaultEEEEEvvEEEEvNT_6ParamsE --------------------------
	.section	.nv.shared._ZN7cutlass13device_kernelINS_4gemm6kernel13GemmUniversalIN4cute5tupleIJiiiiEEENS1_10collective13CollectiveMmaINS1_34MainloopSm90TmaGmmaWarpSpecializedILi5ENS5_IJNS4_1CILi1EEESB_SB_EEENS1_35KernelTmaWarpSpecializedCooperativeEEENS5_IJNSA_ILi256EEESF_NSA_ILi32EEEEEEfNS5_IJlSB_lEEEfSI_NS4_8TiledMMAINS4_8MMA_AtomIJNS4_4SM904GMMA30MMA_64x256x8_F32TF32TF32_SS_TNILNSM_7ScaleInE1ELSO_1EEEEEENS4_6LayoutINS5_IJNSA_ILi2EEESB_SB_EEENS5_IJSB_NSA_ILi0EEESU_EEEEENS5_IJNS4_10UnderscoreESX_SX_EEEEENS4_13SM90_TMA_LOADENS4_14ComposedLayoutINS4_7SwizzleILi3ELi4ELi3EEENS4_18smem_ptr_flag_bitsILi32EEENSR_INS5_IJNSA_ILi8EEESG_EEENS5_IJSG_SB_EEEEEEEvNS4_8identityES10_S1A_vS1B_EENS_8epilogue10collective6detail29Sm90TmaWarpSpecializedAdapterINS1E_15DefaultEpilogueIfSI_SI_NS1D_6thread17LinearCombinationIfLi1EffLNS1I_9ScaleType4KindE0ELNS_15FloatRoundStyleE2EfEENS1_15EpilogueDefaultEEEEEvvEEEEvNT_6ParamsE,"aw",@nobits
	.sectionflags	@""
	.align	16
	.zero		1024


//--------------------- .nv.shared.reserved.0     --------------------------
	.section	.nv.shared.reserved.0,"aw",@nobits
	.weak		__nv_reservedSMEM_offset_0_alias
	.size		__nv_reservedSMEM_offset_0_alias, 0, 0
	.other		__nv_reservedSMEM_offset_0_alias,@"STO_CUDA_RESERVED_SHARED STV_DEFAULT"
__nv_reservedSMEM_offset_0_alias:
	.zero		0


//--------------------- .nv.global                --------------------------
	.section	.nv.global,"aw",@nobits
.nv.global:
	.type		_ZN40_INTERNAL_0cca37aa_4_k_cu_125e18bb_182714cute1_E,@object
	.size		_ZN40_INTERNAL_0cca37aa_4_k_cu_125e18bb_182714cute1_E,(_ZN40_INTERNAL_0cca37aa_4_k_cu_125e18bb_182714cuda3std3__45__cpo6cbeginE - _ZN40_INTERNAL_0cca37aa_4_k_cu_125e18bb_182714cute1_E)
_ZN40_INTERNAL_0cca37aa_4_k_cu_125e18bb_182714cute1_E:
	.zero		1
	.type		_ZN40_INTERNAL_0cca37aa_4_k_cu_125e18bb_182714cuda3std3__45__cpo6cbeginE,@object
	.size		_ZN40_INTERNAL_0cca37aa_4_k_cu_125e18bb_182714cuda3std3__45__cpo6cbeginE,(_ZN40_INTERNAL_0cca37aa_4_k_cu_125e18bb_182714cuda3std3__48in_placeE - _ZN40_INTERNAL_0cca37aa_4_k_cu_125e18bb_182714cuda3std3__45__cpo6cbeginE)
_ZN40_INTERNAL_0cca37aa_4_k_cu_125e18bb_182714cuda3std3__45__cpo6cbeginE:
	.zero		1
	.type		_ZN40_INTERNAL_0cca37aa_4_k_cu_125e18bb_182714cuda3std3__48in_placeE,@object
	.size		_ZN40_INTERNAL_0cca37aa_4_k_cu_125e18bb_182714cuda3std3__48in_placeE,(_ZN40_INTERNAL_0cca37aa_4_k_cu_125e18bb_182714cuda3std6ranges3__45__cpo9iter_moveE - _ZN40_INTERNAL_0cca37aa_4_k_cu_125e18bb_182714cuda3std3__48in_placeE)
_ZN40_INTERNAL_0cca37aa_4_k_cu_125e18bb_182714cuda3std3__48in_placeE:
	.zero		1
	.type		_ZN40_INTERNAL_0cca37aa_4_k_cu_125e18bb_182714cuda3std6ranges3__45__cpo9iter_moveE,@object
	.size		_ZN40_INTERNAL_0cca37aa_4_k_cu_125e18bb_182714cuda3std6ranges3__45__cpo9iter_moveE,(_ZN40_INTERNAL_0cca37aa_4_k_cu_125e18bb_182714cuda3std3__45__cpo5beginE - _ZN40_INTERNAL_0cca37aa_4_k_cu_125e18bb_182714cuda3std6ranges3__45__cpo9iter_moveE)
_ZN40_INTERNAL_0cca37aa_4_k_cu_125e18bb_182714cuda3std6ranges3__45__cpo9iter_moveE:
	.zero		1
	.type		_ZN40_INTERNAL_0cca37aa_4_k_cu_125e18bb_182714cuda3std3__45__cpo5beginE,@object
	.size		_ZN40_INTERNAL_0cca37aa_4_k_cu_125e18bb_182714cuda3std3__45__cpo5beginE,(_ZN40_INTERNAL_0cca37aa_4_k_cu_125e18bb_182714cuda3std3__442_GLOBAL__N__0cca37aa_4_k_cu_125e18bb_182716ignoreE - _ZN40_INTERNAL_0cca37aa_4_k_cu_125e18bb_182714cuda3std3__45__cpo5beginE)
_ZN40_INTERNAL_0cca37aa_4_k_cu_125e18bb_182714cuda3std3__45__cpo5beginE:
	.zero		1
	.type		_ZN40_INTERNAL_0cca37aa_4_k_cu_125e18bb_182714cuda3std3__442_GLOBAL__N__0cca37aa_4_k_cu_125e18bb_182716ignoreE,@object
	.size		_ZN40_INTERNAL_0cca37aa_4_k_cu_125e18bb_182714cuda3std3__442_GLOBAL__N__0cca37aa_4_k_cu_125e18bb_182716ignoreE,(_ZN40_INTERNAL_0cca37aa_4_k_cu_125e18bb_182714cute7productE - _ZN40_INTERNAL_0cca37aa_4_k_cu_125e18bb_182714cuda3std3__442_GLOBAL__N__0cca37aa_4_k_cu_125e18bb_182716ignoreE)
_ZN40_INTERNAL_0cca37aa_4_k_cu_125e18bb_182714cuda3std3__442_GLOBAL__N__0cca37aa_4_k_cu_125e18bb_182716ignoreE:
	.zero		1
	.type		_ZN40_INTERNAL_0cca37aa_4_k_cu_125e18bb_182714cute7productE,@object
	.size		_ZN40_INTERNAL_0cca37aa_4_k_cu_125e18bb_182714cute7productE,(_ZN40_INTERNAL_0cca37aa_4_k_cu_125e18bb_182714cuda3std3__45__cpo3endE - _ZN40_INTERNAL_0cca37aa_4_k_cu_125e18bb_182714cute7productE)
_ZN40_INTERNAL_0cca37aa_4_k_cu_125e18bb_182714cute7productE:
	.zero		1
	.type		_ZN40_INTERNAL_0cca37aa_4_k_cu_125e18bb_182714cuda3std3__45__cpo3endE,@object
	.size		_ZN40_INTERNAL_0cca37aa_4_k_cu_125e18bb_182714cuda3std3__45__cpo3endE,(_ZN40_INTERNAL_0cca37aa_4_k_cu_125e18bb_182714cuda3std3__419piecewise_constructE - _ZN40_INTERNAL_0cca37aa_4_k_cu_125e18bb_182714cuda3std3__45__cpo3endE)
_ZN40_INTERNAL_0cca37aa_4_k_cu_125e18bb_182714cuda3std3__45__cpo3endE:
	.zero		1
	.type		_ZN40_INTERNAL_0cca37aa_4_k_cu_125e18bb_182714cuda3std3__419piecewise_constructE,@object
	.size		_ZN40_INTERNAL_0cca37aa_4_k_cu_125e18bb_182714cuda3std3__419piecewise_constructE,(_ZN40_INTERNAL_0cca37aa_4_k_cu_125e18bb_182714cuda3std3__45__cpo4cendE - _ZN40_INTERNAL_0cca37aa_4_k_cu_125e18bb_182714cuda3std3__419piecewise_constructE)
_ZN40_INTERNAL_0cca37aa_4_k_cu_125e18bb_182714cuda3std3__419piecewise_constructE:
	.zero		1
	.type		_ZN40_INTERNAL_0cca37aa_4_k_cu_125e18bb_182714cuda3std3__45__cpo4cendE,@object
	.size		_ZN40_INTERNAL_0cca37aa_4_k_cu_125e18bb_182714cuda3std3__45__cpo4cendE,(_ZN40_INTERNAL_0cca37aa_4_k_cu_125e18bb_182714cuda3std6ranges3__45__cpo4swapE - _ZN40_INTERNAL_0cca37aa_4_k_cu_125e18bb_182714cuda3std3__45__cpo4cendE)
_ZN40_INTERNAL_0cca37aa_4_k_cu_125e18bb_182714cuda3std3__45__cpo4cendE:
	.zero		1
	.type		_ZN40_INTERNAL_0cca37aa_4_k_cu_125e18bb_182714cuda3std6ranges3__45__cpo4swapE,@object
	.size		_ZN40_INTERNAL_0cca37aa_4_k_cu_125e18bb_182714cuda3std6ranges3__45__cpo4swapE,(.L_8 - _ZN40_INTERNAL_0cca37aa_4_k_cu_125e18bb_182714cuda3std6ranges3__45__cpo4swapE)
_ZN40_INTERNAL_0cca37aa_4_k_cu_125e18bb_182714cuda3std6ranges3__45__cpo4swapE:
	.zero		1
.L_8:


//--------------------- .nv.constant0._ZN7cutlass13device_kernelINS_4gemm6kernel13GemmUniversalIN4cute5tupleIJiiiiEEENS1_10collective13CollectiveMmaINS1_34MainloopSm90TmaGmmaWarpSpecializedILi5ENS5_IJNS4_1CILi1EEESB_SB_EEENS1_35KernelTmaWarpSpecializedCooperativeEEENS5_IJNSA_ILi256EEESF_NSA_ILi32EEEEEEfNS5_IJlSB_lEEEfSI_NS4_8TiledMMAINS4_8MMA_AtomIJNS4_4SM904GMMA30MMA_64x256x8_F32TF32TF32_SS_TNILNSM_7ScaleInE1ELSO_1EEEEEENS4_6LayoutINS5_IJNSA_ILi2EEESB_SB_EEENS5_IJSB_NSA_ILi0EEESU_EEEEENS5_IJNS4_10UnderscoreESX_SX_EEEEENS4_13SM90_TMA_LOADENS4_14ComposedLayoutINS4_7SwizzleILi3ELi4ELi3EEENS4_18smem_ptr_flag_bitsILi32EEENSR_INS5_IJNSA_ILi8EEESG_EEENS5_IJSG_SB_EEEEEEEvNS4_8identityES10_S1A_vS1B_EENS_8epilogue10collective6detail29Sm90TmaWarpSpecializedAdapterINS1E_15DefaultEpilogueIfSI_SI_NS1D_6thread17LinearCombinationIfLi1EffLNS1I_9ScaleType4KindE0ELNS_15FloatRoundStyleE2EfEENS1_15EpilogueDefaultEEEEEvvEEEEvNT_6ParamsE --------------------------
	.section	.nv.constant0._ZN7cutlass13device_kernelINS_4gemm6kernel13GemmUniversalIN4cute5tupleIJiiiiEEENS1_10collective13CollectiveMmaINS1_34MainloopSm90TmaGmmaWarpSpecializedILi5ENS5_IJNS4_1CILi1EEESB_SB_EEENS1_35KernelTmaWarpSpecializedCooperativeEEENS5_IJNSA_ILi256EEESF_NSA_ILi32EEEEEEfNS5_IJlSB_lEEEfSI_NS4_8TiledMMAINS4_8MMA_AtomIJNS4_4SM904GMMA30MMA_64x256x8_F32TF32TF32_SS_TNILNSM_7ScaleInE1ELSO_1EEEEEENS4_6LayoutINS5_IJNSA_ILi2EEESB_SB_EEENS5_IJSB_NSA_ILi0EEESU_EEEEENS5_IJNS4_10UnderscoreESX_SX_EEEEENS4_13SM90_TMA_LOADENS4_14ComposedLayoutINS4_7SwizzleILi3ELi4ELi3EEENS4_18smem_ptr_flag_bitsILi32EEENSR_INS5_IJNSA_ILi8EEESG_EEENS5_IJSG_SB_EEEEEEEvNS4_8identityES10_S1A_vS1B_EENS_8epilogue10collective6detail29Sm90TmaWarpSpecializedAdapterINS1E_15DefaultEpilogueIfSI_SI_NS1D_6thread17LinearCombinationIfLi1EffLNS1I_9ScaleType4KindE0ELNS_15FloatRoundStyleE2EfEENS1_15EpilogueDefaultEEEEEvvEEEEvNT_6ParamsE,"a",@progbits
	.sectionflags	@""
	.align	4
.nv.constant0._ZN7cutlass13device_kernelINS_4gemm6kernel13GemmUniversalIN4cute5tupleIJiiiiEEENS1_10collective13CollectiveMmaINS1_34MainloopSm90TmaGmmaWarpSpecializedILi5ENS5_IJNS4_1CILi1EEESB_SB_EEENS1_35KernelTmaWarpSpecializedCooperativeEEENS5_IJNSA_ILi256EEESF_NSA_ILi32EEEEEEfNS5_IJlSB_lEEEfSI_NS4_8TiledMMAINS4_8MMA_AtomIJNS4_4SM904GMMA30MMA_64x256x8_F32TF32TF32_SS_TNILNSM_7ScaleInE1ELSO_1EEEEEENS4_6LayoutINS5_IJNSA_ILi2EEESB_SB_EEENS5_IJSB_NSA_ILi0EEESU_EEEEENS5_IJNS4_10UnderscoreESX_SX_EEEEENS4_13SM90_TMA_LOADENS4_14ComposedLayoutINS4_7SwizzleILi3ELi4ELi3EEENS4_18smem_ptr_flag_bitsILi32EEENSR_INS5_IJNSA_ILi8EEESG_EEENS5_IJSG_SB_EEEEEEEvNS4_8identityES10_S1A_vS1B_EENS_8epilogue10collective6detail29Sm90TmaWarpSpecializedAdapterINS1E_15DefaultEpilogueIfSI_SI_NS1D_6thread17LinearCombinationIfLi1EffLNS1I_9ScaleType4KindE0ELNS_15FloatRoundStyleE2EfEENS1_15EpilogueDefaultEEEEEvvEEEEvNT_6ParamsE:
	.zero		1664


//--------------------- SYMBOLS --------------------------

	.type		.nv.reservedSmem.offset0,@object
	.size		.nv.reservedSmem.offset0,0x4
	.type		__assertfail,@function
